# CuTe-DSL kernel — source=cudnn_frontend_dsl family=grouped_gemm_swiglu
# config = {"ab_dtype": "Float4E2M1FN", "sf_vec": 16, "d_dtype": "BFloat16", "vector_f32": false, "mma_mn": [128, 256], "cluster_mn": [1, 1]}


// ===== COMPILED SASS (sm_100a) =====

	.target	sm_100a

	.elftype	@"ET_EXEC"


//--------------------- .note.nv.tkinfo           --------------------------
	.section	.note.nv.tkinfo,"",@"SHT_NOTE"
	.sectionflags	@"SHF_NOTE_NV_TKINFO"
	.tkinfo
        /*0018*/ 	.word	0x00000081
        /*0030*/ 	.string	""
        /*0030*/ 	.string	"ptxas"
        /*0030*/ 	.string	"Cuda compilation tools, release 12.9, V12.9.83"
        /*0030*/ 	.string	"Build system must define TOOLS_VERSION_EXTENDED"
        /*0030*/ 	.string	"-O 3 -arch sm_100a "



//--------------------- .note.nv.cuver            --------------------------
	.section	.note.nv.cuver,"",@"SHT_NOTE"
	.sectionflags	@"SHF_NOTE_NV_CUVER"
        /*0018*/ 	.short	0x0001
        /*001a*/ 	.short	0x0064
        /*001c*/ 	.short	0x0001
        /*001e*/ 	.short	0x0000
        /*0020*/ 	.short	0x0001
        /*0022*/ 	.short	0x0000


//--------------------- .nv.info                  --------------------------
	.section	.nv.info,"",@"SHT_CUDA_INFO"
	.align	4


	//----- nvinfo : EIATTR_REGCOUNT
	.align		4
        /*0000*/ 	.byte	0x04, 0x2f
        /*0002*/ 	.short	(.L_4 - .L_3)
	.align		4
.L_3:
        /*0004*/ 	.word	index@(kernel_cutlass_kernel_cudnngrouped_gemmgrouped_gemm_swiglugrouped_gemm_swiglu_quantBlockScaledContiguousGroupedGemmKernel_object_at__TiledMMA_ThrLayoutVMNK11110000_PermutationMNK____MMAAt_0)
        /*0008*/ 	.word	0x00000082


	//----- nvinfo : EIATTR_FRAME_SIZE
	.align		4
.L_4:
        /*000c*/ 	.byte	0x04, 0x11
        /*000e*/ 	.short	(.L_6 - .L_5)
	.align		4
.L_5:
        /*0010*/ 	.word	index@($__internal_2_$__cuda_sm10x_tcgen05_guardrail_trap_unallocated_columns_being_dealloced)
        /*0014*/ 	.word	0x00000000


	//----- nvinfo : EIATTR_FRAME_SIZE
	.align		4
.L_6:
        /*0018*/ 	.byte	0x04, 0x11
        /*001a*/ 	.short	(.L_8 - .L_7)
	.align		4
.L_7:
        /*001c*/ 	.word	index@($__internal_1_$__cuda_sm10x_tcgen05_guardrail_trap_phase_invalid_during_alloc)
        /*0020*/ 	.word	0x00000000


	//----- nvinfo : EIATTR_FRAME_SIZE
	.align		4
.L_8:
        /*0024*/ 	.byte	0x04, 0x11
        /*0026*/ 	.short	(.L_10 - .L_9)
	.align		4
.L_9:
        /*0028*/ 	.word	index@($__internal_0_$__cuda_sm10x_tcgen05_guardrail_trap_col_being_dealloced_not_returned_by_alloc)
        /*002c*/ 	.word	0x00000000


	//----- nvinfo : EIATTR_FRAME_SIZE
	.align		4
.L_10:
        /*0030*/ 	.byte	0x04, 0x11
        /*0032*/ 	.short	(.L_12 - .L_11)
	.align		4
.L_11:
        /*0034*/ 	.word	index@(kernel_cutlass_kernel_cudnngrouped_gemmgrouped_gemm_swiglugrouped_gemm_swiglu_quantBlockScaledContiguousGroupedGemmKernel_object_at__TiledMMA_ThrLayoutVMNK11110000_PermutationMNK____MMAAt_0)
        /*0038*/ 	.word	0x00000000


	//----- nvinfo : EIATTR_MIN_STACK_SIZE
	.align		4
.L_12:
        /*003c*/ 	.byte	0x04, 0x12
        /*003e*/ 	.short	(.L_14 - .L_13)
	.align		4
.L_13:
        /*0040*/ 	.word	index@(kernel_cutlass_kernel_cudnngrouped_gemmgrouped_gemm_swiglugrouped_gemm_swiglu_quantBlockScaledContiguousGroupedGemmKernel_object_at__TiledMMA_ThrLayoutVMNK11110000_PermutationMNK____MMAAt_0)
        /*0044*/ 	.word	0x00000000
.L_14:


//--------------------- .nv.info.kernel_cutlass_kernel_cudnngrouped_gemmgrouped_gemm_swiglugrouped_gemm_swiglu_quantBlockScaledContiguousGroupedGemmKernel_object_at__TiledMMA_ThrLayoutVMNK11110000_PermutationMNK____MMAAt_0 --------------------------
	.section	.nv.info.kernel_cutlass_kernel_cudnngrouped_gemmgrouped_gemm_swiglugrouped_gemm_swiglu_quantBlockScaledContiguousGroupedGemmKernel_object_at__TiledMMA_ThrLayoutVMNK11110000_PermutationMNK____MMAAt_0,"",@"SHT_CUDA_INFO"
	.sectionflags	@""
	.align	4


	//----- nvinfo : EIATTR_CUDA_API_VERSION
	.align		4
        /*0000*/ 	.byte	0x04, 0x37
        /*0002*/ 	.short	(.L_16 - .L_15)
.L_15:
        /*0004*/ 	.word	0x00000081


	//----- nvinfo : EIATTR_KPARAM_INFO
	.align		4
.L_16:
        /*0008*/ 	.byte	0x04, 0x17
        /*000a*/ 	.short	(.L_18 - .L_17)
.L_17:
        /*000c*/ 	.word	0x00000000
        /*0010*/ 	.short	0x000f
        /*0012*/ 	.short	0x03f8
        /*0014*/ 	.byte	0x00, 0xf0, 0x31, 0x00


	//----- nvinfo : EIATTR_KPARAM_INFO
	.align		4
.L_18:
        /*0018*/ 	.byte	0x04, 0x17
        /*001a*/ 	.short	(.L_20 - .L_19)
.L_19:
        /*001c*/ 	.word	0x00000000
        /*0020*/ 	.short	0x000e
        /*0022*/ 	.short	0x03ec
        /*0024*/ 	.byte	0x00, 0xf0, 0x31, 0x00


	//----- nvinfo : EIATTR_KPARAM_INFO
	.align		4
.L_20:
        /*0028*/ 	.byte	0x04, 0x17
        /*002a*/ 	.short	(.L_22 - .L_21)
.L_21:
        /*002c*/ 	.word	0x00000000
        /*0030*/ 	.short	0x000d
        /*0032*/ 	.short	0x03e0
        /*0034*/ 	.byte	0x00, 0xf0, 0x31, 0x00


	//----- nvinfo : EIATTR_KPARAM_INFO
	.align		4
.L_22:
        /*0038*/ 	.byte	0x04, 0x17
        /*003a*/ 	.short	(.L_24 - .L_23)
.L_23:
        /*003c*/ 	.word	0x00000000
        /*0040*/ 	.short	0x000c
        /*0042*/ 	.short	0x03d8
        /*0044*/ 	.byte	0x00, 0xf0, 0x21, 0x00


	//----- nvinfo : EIATTR_KPARAM_INFO
	.align		4
.L_24:
        /*0048*/ 	.byte	0x04, 0x17
        /*004a*/ 	.short	(.L_26 - .L_25)
.L_25:
        /*004c*/ 	.word	0x00000000
        /*0050*/ 	.short	0x000b
        /*0052*/ 	.short	0x03d0
        /*0054*/ 	.byte	0x00, 0xf0, 0x21, 0x00


	//----- nvinfo : EIATTR_KPARAM_INFO
	.align		4
.L_26:
        /*0058*/ 	.byte	0x04, 0x17
        /*005a*/ 	.short	(.L_28 - .L_27)
.L_27:
        /*005c*/ 	.word	0x00000000
        /*0060*/ 	.short	0x000a
        /*0062*/ 	.short	0x03c8
        /*0064*/ 	.byte	0x00, 0xf0, 0x21, 0x00


	//----- nvinfo : EIATTR_KPARAM_INFO
	.align		4
.L_28:
        /*0068*/ 	.byte	0x04, 0x17
        /*006a*/ 	.short	(.L_30 - .L_29)
.L_29:
        /*006c*/ 	.word	0x00000000
        /*0070*/ 	.short	0x0009
        /*0072*/ 	.short	0x03c0
        /*0074*/ 	.byte	0x00, 0xf0, 0x21, 0x00


	//----- nvinfo : EIATTR_KPARAM_INFO
	.align		4
.L_30:
        /*0078*/ 	.byte	0x04, 0x17
        /*007a*/ 	.short	(.L_32 - .L_31)
.L_31:
        /*007c*/ 	.word	0x00000000
        /*0080*/ 	.short	0x0008
        /*0082*/ 	.short	0x0340
        /*0084*/ 	.byte	0x00, 0xf0, 0x01, 0x02


	//----- nvinfo : EIATTR_KPARAM_INFO
	.align		4
.L_32:
        /*0088*/ 	.byte	0x04, 0x17
        /*008a*/ 	.short	(.L_34 - .L_33)
.L_33:
        /*008c*/ 	.word	0x00000000
        /*0090*/ 	.short	0x0007
        /*0092*/ 	.short	0x02c0
        /*0094*/ 	.byte	0x00, 0xf0, 0x01, 0x02


	//----- nvinfo : EIATTR_KPARAM_INFO
	.align		4
.L_34:
        /*0098*/ 	.byte	0x04, 0x17
        /*009a*/ 	.short	(.L_36 - .L_35)
.L_35:
        /*009c*/ 	.word	0x00000000
        /*00a0*/ 	.short	0x0006
        /*00a2*/ 	.short	0x0240
        /*00a4*/ 	.byte	0x00, 0xf0, 0x01, 0x02


	//----- nvinfo : EIATTR_KPARAM_INFO
	.align		4
.L_36:
        /*00a8*/ 	.byte	0x04, 0x17
        /*00aa*/ 	.short	(.L_38 - .L_37)
.L_37:
        /*00ac*/ 	.word	0x00000000
        /*00b0*/ 	.short	0x0005
        /*00b2*/ 	.short	0x01c0
        /*00b4*/ 	.byte	0x00, 0xf0, 0x01, 0x02


	//----- nvinfo : EIATTR_KPARAM_INFO
	.align		4
.L_38:
        /*00b8*/ 	.byte	0x04, 0x17
        /*00ba*/ 	.short	(.L_40 - .L_39)
.L_39:
        /*00bc*/ 	.word	0x00000000
        /*00c0*/ 	.short	0x0004
        /*00c2*/ 	.short	0x0140
        /*00c4*/ 	.byte	0x00, 0xf0, 0x01, 0x02


	//----- nvinfo : EIATTR_KPARAM_INFO
	.align		4
.L_40:
        /*00c8*/ 	.byte	0x04, 0x17
        /*00ca*/ 	.short	(.L_42 - .L_41)
.L_41:
        /*00cc*/ 	.word	0x00000000
        /*00d0*/ 	.short	0x0003
        /*00d2*/ 	.short	0x00c0
        /*00d4*/ 	.byte	0x00, 0xf0, 0x01, 0x02


	//----- nvinfo : EIATTR_KPARAM_INFO
	.align		4
.L_42:
        /*00d8*/ 	.byte	0x04, 0x17
        /*00da*/ 	.short	(.L_44 - .L_43)
.L_43:
        /*00dc*/ 	.word	0x00000000
        /*00e0*/ 	.short	0x0002
        /*00e2*/ 	.short	0x0040
        /*00e4*/ 	.byte	0x00, 0xf0, 0x01, 0x02


	//----- nvinfo : EIATTR_KPARAM_INFO
	.align		4
.L_44:
        /*00e8*/ 	.byte	0x04, 0x17
        /*00ea*/ 	.short	(.L_46 - .L_45)
.L_45:
        /*00ec*/ 	.word	0x00000000
        /*00f0*/ 	.short	0x0001
        /*00f2*/ 	.short	0x000c
        /*00f4*/ 	.byte	0x00, 0xf0, 0x31, 0x00


	//----- nvinfo : EIATTR_KPARAM_INFO
	.align		4
.L_46:
        /*00f8*/ 	.byte	0x04, 0x17
        /*00fa*/ 	.short	(.L_48 - .L_47)
.L_47:
        /*00fc*/ 	.word	0x00000000
        /*0100*/ 	.short	0x0000
        /*0102*/ 	.short	0x0000
        /*0104*/ 	.byte	0x00, 0xf0, 0x31, 0x00


	//----- nvinfo : EIATTR_AT_ENTRY_FRAGMENTS
	.align		4
.L_48:
        /*0108*/ 	.byte	0x04, 0x4f
        /*010a*/ 	.short	(.L_50 - .L_49)


	//   ....[0]....
.L_49:
        /*010c*/ 	.word	0x00000004


	//----- nvinfo : EIATTR_RESERVED_SMEM_USED
	.align		4
.L_50:
        /*0110*/ 	.byte	0x01, 0x41
	.zero		2


	//----- nvinfo : EIATTR_SPARSE_MMA_MASK
	.align		4
        /*0114*/ 	.byte	0x03, 0x50
        /*0116*/ 	.short	0x0000


	//----- nvinfo : EIATTR_TCGEN05_1CTA_USED
	.align		4
        /*0118*/ 	.byte	0x01, 0x51
	.zero		2


	//----- nvinfo : EIATTR_MAXREG_COUNT
	.align		4
        /*011c*/ 	.byte	0x03, 0x1b
        /*011e*/ 	.short	0x00ff


	//----- nvinfo : EIATTR_NUM_BARRIERS
	.align		4
        /*0120*/ 	.byte	0x02, 0x4c
        /*0122*/ 	.byte	0x05
	.zero		1


	//----- nvinfo : EIATTR_INT_WARP_WIDE_INSTR_OFFSETS
	.align		4
        /*0124*/ 	.byte	0x04, 0x31
        /*0126*/ 	.short	(.L_52 - .L_51)


	//   ....[0]....
.L_51:
        /*0128*/ 	.word	0x00004cb0


	//   ....[1]....
        /*012c*/ 	.word	0x00004cf0


	//----- nvinfo : EIATTR_COOP_GROUP_MASK_REGIDS
	.align		4
.L_52:
        /*0130*/ 	.byte	0x04, 0x29
        /*0132*/ 	.short	(.L_54 - .L_53)


	//   ....[0]....
.L_53:
        /*0134*/ 	.word	0xffffffff


	//   ....[1]....
        /*0138*/ 	.word	0xffffffff


	//   ....[2]....
        /*013c*/ 	.word	0xffffffff


	//   ....[3]....
        /*0140*/ 	.word	0xffffffff


	//   ....[4]....
        /*0144*/ 	.word	0xffffffff


	//   ....[5]....
        /*0148*/ 	.word	0xffffffff


	//   ....[6]....
        /*014c*/ 	.word	0xffffffff


	//   ....[7]....
        /*0150*/ 	.word	0xffffffff


	//   ....[8]....
        /*0154*/ 	.word	0xffffffff


	//----- nvinfo : EIATTR_COOP_GROUP_INSTR_OFFSETS
	.align		4
.L_54:
        /*0158*/ 	.byte	0x04, 0x28
        /*015a*/ 	.short	(.L_56 - .L_55)


	//   ....[0]....
.L_55:
        /*015c*/ 	.word	0x000000b0


	//   ....[1]....
        /*0160*/ 	.word	0x00000910


	//   ....[2]....
        /*0164*/ 	.word	0x00000b50


	//   ....[3]....
        /*0168*/ 	.word	0x00000bb0


	//   ....[4]....
        /*016c*/ 	.word	0x000024e0


	//   ....[5]....
        /*0170*/ 	.word	0x000027a0


	//   ....[6]....
        /*0174*/ 	.word	0x00004900


	//   ....[7]....
        /*0178*/ 	.word	0x00004b50


	//   ....[8]....
        /*017c*/ 	.word	0x00004da0


	//----- nvinfo : EIATTR_VRC_CTA_INIT_COUNT
	.align		4
.L_56:
        /*0180*/ 	.byte	0x02, 0x4a
        /*0182*/ 	.byte	0x80
	.zero		1


	//----- nvinfo : EIATTR_MBARRIER_INSTR_OFFSETS
	.align		4
        /*0184*/ 	.byte	0x04, 0x39
        /*0186*/ 	.short	(.L_58 - .L_57)


	//   ....[0]....
.L_57:
        /*0188*/ 	.word	0x00000330
        /*018c*/ 	.word	0x000000ff
        /*0190*/ 	.word	0x00000000
        /*0194*/ 	.short	0x0100
        /*0196*/ 	.byte	0x04
	.zero		1


	//   ....[1]....
        /*0198*/ 	.word	0x00000340
        /*019c*/ 	.word	0x000000ff
        /*01a0*/ 	.word	0x00000008
        /*01a4*/ 	.short	0x0100
        /*01a6*/ 	.byte	0x04
	.zero		1


	//   ....[2]....
        /*01a8*/ 	.word	0x00000350
        /*01ac*/ 	.word	0x000000ff
        /*01b0*/ 	.word	0x00000010
        /*01b4*/ 	.short	0x0100
        /*01b6*/ 	.byte	0x04
	.zero		1


	//   ....[3]....
        /*01b8*/ 	.word	0x00000360
        /*01bc*/ 	.word	0x000000ff
        /*01c0*/ 	.word	0x00000018
        /*01c4*/ 	.short	0x0100
        /*01c6*/ 	.byte	0x04
	.zero		1


	//   ....[4]....
        /*01c8*/ 	.word	0x00000370
        /*01cc*/ 	.word	0x000000ff
        /*01d0*/ 	.word	0x00000020
        /*01d4*/ 	.short	0x0100
        /*01d6*/ 	.byte	0x04
	.zero		1


	//   ....[5]....
        /*01d8*/ 	.word	0x00000380
        /*01dc*/ 	.word	0x000000ff
        /*01e0*/ 	.word	0x00000028
        /*01e4*/ 	.short	0x0100
        /*01e6*/ 	.byte	0x04
	.zero		1


	//   ....[6]....
        /*01e8*/ 	.word	0x00000490
        /*01ec*/ 	.word	0x000000ff
        /*01f0*/ 	.word	0x00000030
        /*01f4*/ 	.short	0x0100
        /*01f6*/ 	.byte	0x04
	.zero		1


	//   ....[7]....
        /*01f8*/ 	.word	0x000004a0
        /*01fc*/ 	.word	0x000000ff
        /*0200*/ 	.word	0x00000038
        /*0204*/ 	.short	0x0100
        /*0206*/ 	.byte	0x04
	.zero		1


	//   ....[8]....
        /*0208*/ 	.word	0x000005b0
        /*020c*/ 	.word	0x000000ff
        /*0210*/ 	.word	0x00000040
        /*0214*/ 	.short	0x0100
        /*0216*/ 	.byte	0x04
	.zero		1


	//   ....[9]....
        /*0218*/ 	.word	0x000005c0
        /*021c*/ 	.word	0x000000ff
        /*0220*/ 	.word	0x00000048
        /*0224*/ 	.short	0x0100
        /*0226*/ 	.byte	0x04
	.zero		1


	//   ....[10]....
        /*0228*/ 	.word	0x000005d0
        /*022c*/ 	.word	0x000000ff
        /*0230*/ 	.word	0x00000050
        /*0234*/ 	.short	0x0100
        /*0236*/ 	.byte	0x04
	.zero		1


	//   ....[11]....
        /*0238*/ 	.word	0x000005e0
        /*023c*/ 	.word	0x000000ff
        /*0240*/ 	.word	0x00000058
        /*0244*/ 	.short	0x0100
        /*0246*/ 	.byte	0x04
	.zero		1


	//   ....[12]....
        /*0248*/ 	.word	0x00000c10
        /*024c*/ 	.word	0x0000000e
        /*0250*/ 	.word	0x00000050
        /*0254*/ 	.short	0x010a
        /*0256*/ 	.byte	0xff
	.zero		1


	//   ....[13]....
        /*0258*/ 	.word	0x00000cf0
        /*025c*/ 	.word	0x0000000e
        /*0260*/ 	.word	0x00000040
        /*0264*/ 	.short	0x0101
        /*0266*/ 	.byte	0xff
	.zero		1


	//   ....[14]....
        /*0268*/ 	.word	0x00000f00
        /*026c*/ 	.word	0x00000002
        /*0270*/ 	.word	0x00000050
        /*0274*/ 	.short	0x010a
        /*0276*/ 	.byte	0xff
	.zero		1


	//   ....[15]....
        /*0278*/ 	.word	0x00001020
        /*027c*/ 	.word	0x00000002
        /*0280*/ 	.word	0x00000040
        /*0284*/ 	.short	0x0101
        /*0286*/ 	.byte	0xff
	.zero		1


	//   ....[16]....
        /*0288*/ 	.word	0x00001030
        /*028c*/ 	.word	0x00000008
        /*0290*/ 	.word	0x00000050
        /*0294*/ 	.short	0x010a
        /*0296*/ 	.byte	0xff
	.zero		1


	//   ....[17]....
        /*0298*/ 	.word	0x000010a0
        /*029c*/ 	.word	0x000000ff
        /*02a0*/ 	.word	0x00000040
        /*02a4*/ 	.short	0x010a
        /*02a6*/ 	.byte	0x06
	.zero		1


	//   ....[18]....
        /*02a8*/ 	.word	0x00001120
        /*02ac*/ 	.word	0x000000ff
        /*02b0*/ 	.word	0x00000050
        /*02b4*/ 	.short	0x0101
        /*02b6*/ 	.byte	0x06
	.zero		1


	//   ....[19]....
        /*02b8*/ 	.word	0x000012e0
        /*02bc*/ 	.word	0x000000ff
        /*02c0*/ 	.word	0x00000018
        /*02c4*/ 	.short	0x010a
        /*02c6*/ 	.byte	0x08
	.zero		1


	//   ....[20]....
        /*02c8*/ 	.word	0x00001460
        /*02cc*/ 	.word	0x000000ff
        /*02d0*/ 	.word	0x00000018
        /*02d4*/ 	.short	0x010a
        /*02d6*/ 	.byte	0x21
	.zero		1


	//   ....[21]....
        /*02d8*/ 	.word	0x000015b0
        /*02dc*/ 	.word	0x000000ff
        /*02e0*/ 	.word	0x00000018
        /*02e4*/ 	.short	0x010a
        /*02e6*/ 	.byte	0x0f
	.zero		1


	//   ....[22]....
        /*02e8*/ 	.word	0x000015f0
        /*02ec*/ 	.word	0x00000003
        /*02f0*/ 	.word	0x00000040
        /*02f4*/ 	.short	0x010a
        /*02f6*/ 	.byte	0xff
	.zero		1


	//   ....[23]....
        /*02f8*/ 	.word	0x00001690
        /*02fc*/ 	.word	0x00000003
        /*0300*/ 	.word	0x00000050
        /*0304*/ 	.short	0x0101
        /*0306*/ 	.byte	0xff
	.zero		1


	//   ....[24]....
        /*0308*/ 	.word	0x000017c0
        /*030c*/ 	.word	0x000000ff
        /*0310*/ 	.word	0x00000018
        /*0314*/ 	.short	0x010a
        /*0316*/ 	.byte	0x04
	.zero		1


	//   ....[25]....
        /*0318*/ 	.word	0x00001880
        /*031c*/ 	.word	0x000000ff
        /*0320*/ 	.word	0x00000040
        /*0324*/ 	.short	0x010a
        /*0326*/ 	.byte	0x32
	.zero		1


	//   ....[26]....
        /*0328*/ 	.word	0x00001900
        /*032c*/ 	.word	0x000000ff
        /*0330*/ 	.word	0x00000050
        /*0334*/ 	.short	0x0101
        /*0336*/ 	.byte	0x32
	.zero		1


	//   ....[27]....
        /*0338*/ 	.word	0x00001d40
        /*033c*/ 	.word	0x000000ff
        /*0340*/ 	.word	0x00000000
        /*0344*/ 	.short	0x010a
        /*0346*/ 	.byte	0x08
	.zero		1


	//   ....[28]....
        /*0348*/ 	.word	0x00001d60
        /*034c*/ 	.word	0x000000ff
        /*0350*/ 	.word	0x00000038
        /*0354*/ 	.short	0x010a
        /*0356*/ 	.byte	0x32
	.zero		1


	//   ....[29]....
        /*0358*/ 	.word	0x00001d80
        /*035c*/ 	.word	0x000000ff
        /*0360*/ 	.word	0x00000038
        /*0364*/ 	.short	0x010a
        /*0366*/ 	.byte	0x32
	.zero		1


	//   ....[30]....
        /*0368*/ 	.word	0x000020b0
        /*036c*/ 	.word	0x000000ff
        /*0370*/ 	.word	0x00000000
        /*0374*/ 	.short	0x010a
        /*0376*/ 	.byte	0x2a
	.zero		1


	//   ....[31]....
        /*0378*/ 	.word	0x00002270
        /*037c*/ 	.word	0x000000ff
        /*0380*/ 	.word	0x00000000
        /*0384*/ 	.short	0x010a
        /*0386*/ 	.byte	0x33
	.zero		1


	//   ....[32]....
        /*0388*/ 	.word	0x00002310
        /*038c*/ 	.word	0x000000ff
        /*0390*/ 	.word	0x00000038
        /*0394*/ 	.short	0x010a
        /*0396*/ 	.byte	0x32
	.zero		1


	//   ....[33]....
        /*0398*/ 	.word	0x00002320
        /*039c*/ 	.word	0x00000002
        /*03a0*/ 	.word	0x00000040
        /*03a4*/ 	.short	0x010a
        /*03a6*/ 	.byte	0xff
	.zero		1


	//   ....[34]....
        /*03a8*/ 	.word	0x000023d0
        /*03ac*/ 	.word	0x00000002
        /*03b0*/ 	.word	0x00000050
        /*03b4*/ 	.short	0x0101
        /*03b6*/ 	.byte	0xff
	.zero		1


	//   ....[35]....
        /*03b8*/ 	.word	0x00002480
        /*03bc*/ 	.word	0x000000ff
        /*03c0*/ 	.word	0x00000038
        /*03c4*/ 	.short	0x010a
        /*03c6*/ 	.byte	0x32
	.zero		1


	//   ....[36]....
        /*03c8*/ 	.word	0x00002810
        /*03cc*/ 	.word	0x00000003
        /*03d0*/ 	.word	0x00000040
        /*03d4*/ 	.short	0x010a
        /*03d6*/ 	.byte	0xff
	.zero		1


	//   ....[37]....
        /*03d8*/ 	.word	0x00002870
        /*03dc*/ 	.word	0x00000003
        /*03e0*/ 	.word	0x00000050
        /*03e4*/ 	.short	0x0101
        /*03e6*/ 	.byte	0xff
	.zero		1


	//   ....[38]....
        /*03e8*/ 	.word	0x000029c0
        /*03ec*/ 	.word	0x00000003
        /*03f0*/ 	.word	0x00000030
        /*03f4*/ 	.short	0x010a
        /*03f6*/ 	.byte	0xff
	.zero		1


	//   ....[39]....
        /*03f8*/ 	.word	0x000031f0
        /*03fc*/ 	.word	0x00000003
        /*0400*/ 	.word	0x00000038
        /*0404*/ 	.short	0x0101
        /*0406*/ 	.byte	0xff
	.zero		1


	//   ....[40]....
        /*0408*/ 	.word	0x000048c0
        /*040c*/ 	.word	0x00000005
        /*0410*/ 	.word	0x00000040
        /*0414*/ 	.short	0x010a
        /*0416*/ 	.byte	0xff
	.zero		1


	//   ....[41]....
        /*0418*/ 	.word	0x00004970
        /*041c*/ 	.word	0x00000005
        /*0420*/ 	.word	0x00000050
        /*0424*/ 	.short	0x0101
        /*0426*/ 	.byte	0xff
	.zero		1


	//   ....[42]....
        /*0428*/ 	.word	0x00004df0
        /*042c*/ 	.word	0x0000000e
        /*0430*/ 	.word	0x00000050
        /*0434*/ 	.short	0x010a
        /*0436*/ 	.byte	0xff
	.zero		1


	//   ....[43]....
        /*0438*/ 	.word	0x00004e50
        /*043c*/ 	.word	0x00000002
        /*0440*/ 	.word	0x00000050
        /*0444*/ 	.short	0x010a
        /*0446*/ 	.byte	0xff
	.zero		1


	//   ....[44]....
        /*0448*/ 	.word	0x00004eb0
        /*044c*/ 	.word	0x00000008
        /*0450*/ 	.word	0x00000050
        /*0454*/ 	.short	0x010a
        /*0456*/ 	.byte	0xff
	.zero		1


	//   ....[45]....
        /*0458*/ 	.word	0x00004f10
        /*045c*/ 	.word	0x00000000
        /*0460*/ 	.word	0x00000040
        /*0464*/ 	.short	0x010a
        /*0466*/ 	.byte	0xff
	.zero		1


	//   ....[46]....
        /*0468*/ 	.word	0x00004f90
        /*046c*/ 	.word	0x00000000
        /*0470*/ 	.word	0x00000018
        /*0474*/ 	.short	0x010a
        /*0476*/ 	.byte	0xff
	.zero		1


	//   ....[47]....
        /*0478*/ 	.word	0x00004ff0
        /*047c*/ 	.word	0x00000003
        /*0480*/ 	.word	0x00000040
        /*0484*/ 	.short	0x010a
        /*0486*/ 	.byte	0xff
	.zero		1


	//   ....[48]....
        /*0488*/ 	.word	0x00005070
        /*048c*/ 	.word	0x00000000
        /*0490*/ 	.word	0x00000018
        /*0494*/ 	.short	0x010a
        /*0496*/ 	.byte	0xff
	.zero		1


	//   ....[49]....
        /*0498*/ 	.word	0x000050d0
        /*049c*/ 	.word	0x00000002
        /*04a0*/ 	.word	0x00000040
        /*04a4*/ 	.short	0x010a
        /*04a6*/ 	.byte	0xff
	.zero		1


	//   ....[50]....
        /*04a8*/ 	.word	0x00005150
        /*04ac*/ 	.word	0x00000000
        /*04b0*/ 	.word	0x00000038
        /*04b4*/ 	.short	0x010a
        /*04b6*/ 	.byte	0xff
	.zero		1


	//   ....[51]....
        /*04b8*/ 	.word	0x000051d0
        /*04bc*/ 	.word	0x00000000
        /*04c0*/ 	.word	0x00000000
        /*04c4*/ 	.short	0x010a
        /*04c6*/ 	.byte	0xff
	.zero		1


	//   ....[52]....
        /*04c8*/ 	.word	0x00005240
        /*04cc*/ 	.word	0x00000002
        /*04d0*/ 	.word	0x00000040
        /*04d4*/ 	.short	0x010a
        /*04d6*/ 	.byte	0xff
	.zero		1


	//   ....[53]....
        /*04d8*/ 	.word	0x000052c0
        /*04dc*/ 	.word	0x00000000
        /*04e0*/ 	.word	0x00000038
        /*04e4*/ 	.short	0x010a
        /*04e6*/ 	.byte	0xff
	.zero		1


	//   ....[54]....
        /*04e8*/ 	.word	0x00005310
        /*04ec*/ 	.word	0x00000003
        /*04f0*/ 	.word	0x00000040
        /*04f4*/ 	.short	0x010a
        /*04f6*/ 	.byte	0xff
	.zero		1


	//   ....[55]....
        /*04f8*/ 	.word	0x00005380
        /*04fc*/ 	.word	0x00000003
        /*0500*/ 	.word	0x00000030
        /*0504*/ 	.short	0x010a
        /*0506*/ 	.byte	0xff
	.zero		1


	//   ....[56]....
        /*0508*/ 	.word	0x000053e0
        /*050c*/ 	.word	0x00000005
        /*0510*/ 	.word	0x00000040
        /*0514*/ 	.short	0x010a
        /*0516*/ 	.byte	0xff
	.zero		1


	//----- nvinfo : EIATTR_NUM_MBARRIERS
	.align		4
.L_58:
        /*0518*/ 	.byte	0x03, 0x38
        /*051a*/ 	.short	0x000c


	//----- nvinfo : EIATTR_EXIT_INSTR_OFFSETS
	.align		4
        /*051c*/ 	.byte	0x04, 0x1c
        /*051e*/ 	.short	(.L_60 - .L_59)


	//   ....[0]....
.L_59:
        /*0520*/ 	.word	0x000024b0


	//   ....[1]....
        /*0524*/ 	.word	0x00004dd0


	//----- nvinfo : EIATTR_MAX_THREADS
	.align		4
.L_60:
        /*0528*/ 	.byte	0x04, 0x05
        /*052a*/ 	.short	(.L_62 - .L_61)
.L_61:
        /*052c*/ 	.word	0x000000e0
        /*0530*/ 	.word	0x00000001
        /*0534*/ 	.word	0x00000001


	//----- nvinfo : EIATTR_CRS_STACK_SIZE
	.align		4
.L_62:
        /*0538*/ 	.byte	0x04, 0x1e
        /*053a*/ 	.short	(.L_64 - .L_63)
.L_63:
        /*053c*/ 	.word	0x00000000


	//----- nvinfo : EIATTR_CBANK_PARAM_SIZE
	.align		4
.L_64:
        /*0540*/ 	.byte	0x03, 0x19
        /*0542*/ 	.short	0x0404


	//----- nvinfo : EIATTR_PARAM_CBANK
	.align		4
        /*0544*/ 	.byte	0x04, 0x0a
        /*0546*/ 	.short	(.L_66 - .L_65)
	.align		4
.L_65:
        /*0548*/ 	.word	index@(.nv.constant0.kernel_cutlass_kernel_cudnngrouped_gemmgrouped_gemm_swiglugrouped_gemm_swiglu_quantBlockScaledContiguousGroupedGemmKernel_object_at__TiledMMA_ThrLayoutVMNK11110000_PermutationMNK____MMAAt_0)
        /*054c*/ 	.short	0x0380
        /*054e*/ 	.short	0x0404


	//----- nvinfo : EIATTR_SW_WAR
	.align		4
.L_66:
        /*0550*/ 	.byte	0x04, 0x36
        /*0552*/ 	.short	(.L_68 - .L_67)
.L_67:
        /*0554*/ 	.word	0x00000008
.L_68:


//--------------------- .nv.compat                --------------------------
	.section	.nv.compat,"",@"SHT_CUDA_COMPAT_INFO"
	.align	4
        /*0000*/ 	.byte	0x02, 0x02, 0x02, 0x00, 0x02, 0x05, 0x05, 0x00, 0x02, 0x03, 0x01, 0x00, 0x02, 0x06, 0x01, 0x00


//--------------------- .nv.callgraph             --------------------------
	.section	.nv.callgraph,"",@"SHT_CUDA_CALLGRAPH"
	.align	4
	.sectionentsize	8
	.align		4
        /*0000*/ 	.word	0x00000000
	.align		4
        /*0004*/ 	.word	0xffffffff
	.align		4
        /*0008*/ 	.word	0x00000000
	.align		4
        /*000c*/ 	.word	0xfffffffe
	.align		4
        /*0010*/ 	.word	0x00000000
	.align		4
        /*0014*/ 	.word	0xfffffffd
	.align		4
        /*0018*/ 	.word	0x00000000
	.align		4
        /*001c*/ 	.word	0xfffffffc


//--------------------- .text.kernel_cutlass_kernel_cudnngrouped_gemmgrouped_gemm_swiglugrouped_gemm_swiglu_quantBlockScaledContiguousGroupedGemmKernel_object_at__TiledMMA_ThrLayoutVMNK11110000_PermutationMNK____MMAAt_0 --------------------------
	.section	.text.kernel_cutlass_kernel_cudnngrouped_gemmgrouped_gemm_swiglugrouped_gemm_swiglu_quantBlockScaledContiguousGroupedGemmKernel_object_at__TiledMMA_ThrLayoutVMNK11110000_PermutationMNK____MMAAt_0,"ax",@progbits
	.align	128
        .global         kernel_cutlass_kernel_cudnngrouped_gemmgrouped_gemm_swiglugrouped_gemm_swiglu_quantBlockScaledContiguousGroupedGemmKernel_object_at__TiledMMA_ThrLayoutVMNK11110000_PermutationMNK____MMAAt_0
        .type           kernel_cutlass_kernel_cudnngrouped_gemmgrouped_gemm_swiglugrouped_gemm_swiglu_quantBlockScaledContiguousGroupedGemmKernel_object_at__TiledMMA_ThrLayoutVMNK11110000_PermutationMNK____MMAAt_0,@function
        .size           kernel_cutlass_kernel_cudnngrouped_gemmgrouped_gemm_swiglugrouped_gemm_swiglu_quantBlockScaledContiguousGroupedGemmKernel_object_at__TiledMMA_ThrLayoutVMNK11110000_PermutationMNK____MMAAt_0,(.L_x_85 - kernel_cutlass_kernel_cudnngrouped_gemmgrouped_gemm_swiglugrouped_gemm_swiglu_quantBlockScaledContiguousGroupedGemmKernel_object_at__TiledMMA_ThrLayoutVMNK11110000_PermutationMNK____MMAAt_0)
        .other          kernel_cutlass_kernel_cudnngrouped_gemmgrouped_gemm_swiglugrouped_gemm_swiglu_quantBlockScaledContiguousGroupedGemmKernel_object_at__TiledMMA_ThrLayoutVMNK11110000_PermutationMNK____MMAAt_0,@"STO_CUDA_ENTRY STV_DEFAULT"
kernel_cutlass_kernel_cudnngrouped_gemmgrouped_gemm_swiglugrouped_gemm_swiglu_quantBlockScaledContiguousGroupedGemmKernel_object_at__TiledMMA_ThrLayoutVMNK11110000_PermutationMNK____MMAAt_0:
.text.kernel_cutlass_kernel_cudnngrouped_gemmgrouped_gemm_swiglugrouped_gemm_swiglu_quantBlockScaledContiguousGroupedGemmKernel_object_at__TiledMMA_ThrLayoutVMNK11110000_PermutationMNK____MMAAt_0:
[----:B------:R-:W1:Y:S01]  /*0000*/  LDC R1, c[0x0][0x37c] ;  /* 0x0000df00ff017b82 */ /* 0x000e620000000800 */
[----:B------:R-:W2:Y:S01]  /*0010*/  S2R R3, SR_TID.Y ;  /* 0x0000000000037919 */ /* 0x000ea20000002200 */
[----:B------:R-:W3:Y:S01]  /*0020*/  LDCU UR5, c[0x0][0x360] ;  /* 0x00006c00ff0577ac */ /* 0x000ee20008000800 */
[----:B------:R-:W2:Y:S01]  /*0030*/  S2R R0, SR_TID.Z ;  /* 0x0000000000007919 */ /* 0x000ea20000002300 */
[----:B------:R-:W2:Y:S01]  /*0040*/  LDCU UR4, c[0x0][0x364] ;  /* 0x00006c80ff0477ac */ /* 0x000ea20008000800 */
[----:B------:R-:W3:Y:S01]  /*0050*/  S2R R66, SR_TID.X ;  /* 0x0000000000427919 */ /* 0x000ee20000002100 */
[----:B------:R-:W4:Y:S01]  /*0060*/  LDCU.U8 UR6, c[0x0][0x381] ;  /* 0x00007020ff0677ac */ /* 0x000f220008000000 */
[----:B--2---:R-:W-:Y:S01]  /*0070*/  IMAD R3, R0, UR4, R3 ;  /* 0x0000000400037c24 */ /* 0x004fe2000f8e0203 */
[----:B------:R-:W2:Y:S03]  /*0080*/  LDCU.U8 UR4, c[0x0][0x382] ;  /* 0x00007040ff0477ac */ /* 0x000ea60008000000 */
[----:B---3--:R-:W-:-:S05]  /*0090*/  IMAD R71, R3, UR5, R66 ;  /* 0x0000000503477c24 */ /* 0x008fca000f8e0242 */
[----:B------:R-:W-:-:S06]  /*00a0*/  SHF.R.U32.HI R71, RZ, 0x5, R71 ;  /* 0x00000005ff477819 */ /* 0x000fcc0000011647 */
[----:B------:R-:W3:Y:S01]  /*00b0*/  SHFL.IDX PT, R71, R71, RZ, 0x1f ;  /* 0x00001fff47477589 */ /* 0x000ee200000e0000 */
[----:B--2---:R-:W-:Y:S02]  /*00c0*/  ULOP3.LUT UR5, UR4, 0x1, URZ, 0xc0, !UPT ;  /* 0x0000000104057892 */ /* 0x004fe4000f8ec0ff */
[----:B----4-:R-:W-:Y:S02]  /*00d0*/  ULOP3.LUT UR4, UR6, 0x1, URZ, 0xc0, !UPT ;  /* 0x0000000106047892 */ /* 0x010fe4000f8ec0ff */
[----:B------:R-:W-:Y:S02]  /*00e0*/  UISETP.NE.U32.AND UP6, UPT, UR5, 0x1, UPT ;  /* 0x000000010500788c */ /* 0x000fe4000bfc5070 */
[----:B------:R-:W-:Y:S01]  /*00f0*/  UISETP.NE.U32.AND UP5, UPT, UR4, 0x1, UPT ;  /* 0x000000010400788c */ /* 0x000fe2000bfa5070 */
[----:B---3--:R-:W-:-:S13]  /*0100*/  ISETP.NE.AND P0, PT, R71, 0x5, PT ;  /* 0x000000054700780c */ /* 0x008fda0003f05270 */
[----:B-1----:R-:W-:Y:S05]  /*0110*/  @P0 BRA `(.L_x_0) ;  /* 0x0000000000540947 */ /* 0x002fea0003800000 */
[----:B------:R-:W1:Y:S02]  /*0120*/  LDCU.64 UR4, c[0x0][0x348] ;  /* 0x00006900ff0477ac */ /* 0x000e640008000a00 */
[----:B-1----:R-:W-:Y:S02]  /*0130*/  UIADD3 UR14, UP0, UPT, UR4, 0x40, URZ ;  /* 0x00000040040e7890 */ /* 0x002fe4000ff1e0ff */
[----:B------:R-:W-:Y:S02]  /*0140*/  UIADD3 UR12, UP4, UPT, UR4, 0xc0, URZ ;  /* 0x000000c0040c7890 */ /* 0x000fe4000ff9e0ff */
[----:B------:R-:W-:Y:S02]  /*0150*/  UIADD3 UR10, UP3, UPT, UR4, 0x140, URZ ;  /* 0x00000140040a7890 */ /* 0x000fe4000ff7e0ff */
[----:B------:R-:W-:Y:S02]  /*0160*/  UIADD3 UR8, UP2, UPT, UR4, 0x1c0, URZ ;  /* 0x000001c004087890 */ /* 0x000fe4000ff5e0ff */
[----:B------:R-:W-:-:S02]  /*0170*/  UIADD3 UR6, UP1, UPT, UR4, 0x240, URZ ;  /* 0x0000024004067890 */ /* 0x000fc4000ff3e0ff */
[----:B------:R-:W-:Y:S02]  /*0180*/  UIADD3.X UR15, UPT, UPT, URZ, UR5, URZ, UP0, !UPT ;  /* 0x00000005ff0f7290 */ /* 0x000fe400087fe4ff */
[----:B------:R-:W-:Y:S02]  /*0190*/  UIADD3 UR4, UP0, UPT, UR4, 0x2c0, URZ ;  /* 0x000002c004047890 */ /* 0x000fe4000ff1e0ff */
[----:B------:R-:W-:Y:S02]  /*01a0*/  UIADD3.X UR13, UPT, UPT, URZ, UR5, URZ, UP4, !UPT ;  /* 0x00000005ff0d7290 */ /* 0x000fe4000a7fe4ff */
[----:B------:R-:W-:Y:S02]  /*01b0*/  UIADD3.X UR11, UPT, UPT, URZ, UR5, URZ, UP3, !UPT ;  /* 0x00000005ff0b7290 */ /* 0x000fe40009ffe4ff */
[----:B------:R-:W-:Y:S01]  /*01c0*/  UIADD3.X UR9, UPT, UPT, URZ, UR5, URZ, UP2, !UPT ;  /* 0x00000005ff097290 */ /* 0x000fe200097fe4ff */
[----:B------:R1:W-:Y:S01]  /*01d0*/  UTMACCTL.PF [UR14] ;  /* 0x000000000e0079b9 */ /* 0x0003e20008040000 */
[----:B------:R-:W-:-:S03]  /*01e0*/  UIADD3.X UR7, UPT, UPT, URZ, UR5, URZ, UP1, !UPT ;  /* 0x00000005ff077290 */ /* 0x000fc60008ffe4ff */
[----:B------:R1:W-:Y:S01]  /*01f0*/  UTMACCTL.PF [UR12] ;  /* 0x000000000c0079b9 */ /* 0x0003e20008040000 */
[----:B------:R-:W-:Y:S01]  /*0200*/  UIADD3.X UR5, UPT, UPT, URZ, UR5, URZ, UP0, !UPT ;  /* 0x00000005ff057290 */ /* 0x000fe200087fe4ff */
[----:B------:R1:W-:Y:S02]  /*0210*/  UTMACCTL.PF [UR10] ;  /* 0x000000000a0079b9 */ /* 0x0003e40008040000 */
[----:B------:R1:W-:Y:S02]  /*0220*/  UTMACCTL.PF [UR8] ;  /* 0x00000000080079b9 */ /* 0x0003e40008040000 */
[----:B------:R1:W-:Y:S04]  /*0230*/  UTMACCTL.PF [UR6] ;  /* 0x00000000060079b9 */ /* 0x0003e80008040000 */
[----:B------:R1:W-:Y:S01]  /*0240*/  UTMACCTL.PF [UR4] ;  /* 0x00000000040079b9 */ /* 0x0003e20008040000 */
[----:B------:R-:W-:Y:S01]  /*0250*/  UPLOP3.LUT UP4, UPT, UPT, UPT, UPT, 0x40, 0x4 ;  /* 0x000000000004789c */ /* 0x000fe20003f8e870 */
[----:B-1----:R-:W-:Y:S10]  /*0260*/  BRA `(.L_x_1) ;  /* 0x00000000004c7947 */ /* 0x002ff40003800000 */
.L_x_0:
[----:B------:R-:W-:Y:S01]  /*0270*/  ISETP.NE.AND P0, PT, R71, RZ, PT ;  /* 0x000000ff4700720c */ /* 0x000fe20003f05270 */
[----:B------:R-:W-:-:S12]  /*0280*/  UPLOP3.LUT UP4, UPT, UPT, UPT, UPT, 0x40, 0x4 ;  /* 0x000000000004789c */ /* 0x000fd80003f8e870 */
[----:B------:R-:W-:Y:S05]  /*0290*/  @P0 BRA `(.L_x_1) ;  /* 0x0000000000400947 */ /* 0x000fea0003800000 */
[----:B------:R-:W1:Y:S01]  /*02a0*/  S2UR UR4, SR_CgaCtaId ;  /* 0x00000000000479c3 */ /* 0x000e620000008800 */
[----:B------:R-:W-:Y:S01]  /*02b0*/  UMOV UR5, 0x400 ;  /* 0x0000040000057882 */ /* 0x000fe20000000000 */
[----:B------:R-:W-:Y:S01]  /*02c0*/  UMOV UR6, 0x1 ;  /* 0x0000000100067882 */ /* 0x000fe20000000000 */
[----:B------:R-:W-:Y:S02]  /*02d0*/  UPLOP3.LUT UP4, UPT, UPT, UPT, UPT, 0x80, 0x8 ;  /* 0x000000000008789c */ /* 0x000fe40003f8f070 */
[----:B------:R-:W-:-:S04]  /*02e0*/  UIADD3 UR6, UPT, UPT, -UR6, 0x100000, URZ ;  /* 0x0010000006067890 */ /* 0x000fc8000fffe1ff */
[----:B------:R-:W-:Y:S02]  /*02f0*/  USHF.L.U32 UR7, UR6, 0xb, URZ ;  /* 0x0000000b06077899 */ /* 0x000fe400080006ff */
[----:B------:R-:W-:Y:S02]  /*0300*/  USHF.L.U32 UR6, UR6, 0x1, URZ ;  /* 0x0000000106067899 */ /* 0x000fe400080006ff */
[----:B-1----:R-:W-:Y:S01]  /*0310*/  ULEA UR4, UR4, UR5, 0x18 ;  /* 0x0000000504047291 */ /* 0x002fe2000f8ec0ff */
[----:B------:R-:W1:Y:S11]  /*0320*/  FENCE.VIEW.ASYNC.S ;  /* 0x00000000000073c6 */ /* 0x000e760000000000 */
[----:B-1----:R1:W2:Y:S01]  /*0330*/  SYNCS.EXCH.64 URZ, [UR4], UR6 ;  /* 0x0000000604ff75b2 */ /* 0x0022a20008000100 */
[----:B------:R1:W3:Y:S01]  /*0340*/  SYNCS.EXCH.64 URZ, [UR4+0x8], UR6 ;  /* 0x0000080604ff75b2 */ /* 0x0002e20008000100 */
[----:B------:R1:W4:Y:S01]  /*0350*/  SYNCS.EXCH.64 URZ, [UR4+0x10], UR6 ;  /* 0x0000100604ff75b2 */ /* 0x0003220008000100 */
[----:B------:R1:W1:Y:S01]  /*0360*/  SYNCS.EXCH.64 URZ, [UR4+0x18], UR6 ;  /* 0x0000180604ff75b2 */ /* 0x0002620008000100 */
[----:B------:R1:W1:Y:S01]  /*0370*/  SYNCS.EXCH.64 URZ, [UR4+0x20], UR6 ;  /* 0x0000200604ff75b2 */ /* 0x0002620008000100 */
[----:B------:R1:W1:Y:S01]  /*0380*/  SYNCS.EXCH.64 URZ, [UR4+0x28], UR6 ;  /* 0x0000280604ff75b2 */ /* 0x0002620008000100 */
[----:B------:R-:W-:Y:S01]  /*0390*/  NOP ;  /* 0x0000000000007918 */ /* 0x000fe20000000000 */
.L_x_1:
[----:B------:R-:W-:Y:S01]  /*03a0*/  NOP ;  /* 0x0000000000007918 */ /* 0x000fe20000000000 */
[----:B-1234-:R-:W-:Y:S06]  /*03b0*/  BAR.SYNC.DEFER_BLOCKING 0x0 ;  /* 0x0000000000007b1d */ /* 0x01efec0000010000 */
[----:B------:R-:W-:Y:S05]  /*03c0*/  BRA.U !UP4, `(.L_x_2) ;  /* 0x000000010c3c7547 */ /* 0x000fea000b800000 */
[----:B------:R-:W1:Y:S01]  /*03d0*/  S2UR UR4, SR_CgaCtaId ;  /* 0x00000000000479c3 */ /* 0x000e620000008800 */
[----:B------:R-:W-:Y:S01]  /*03e0*/  UMOV UR5, 0x400 ;  /* 0x0000040000057882 */ /* 0x000fe20000000000 */
[----:B------:R-:W-:Y:S01]  /*03f0*/  UMOV UR6, 0x1 ;  /* 0x0000000100067882 */ /* 0x000fe20000000000 */
[----:B------:R-:W-:Y:S01]  /*0400*/  UMOV UR8, 0x4 ;  /* 0x0000000400087882 */ /* 0x000fe20000000000 */
[----:B------:R-:W-:-:S04]  /*0410*/  UIADD3 UR6, UPT, UPT, -UR6, 0x100000, URZ ;  /* 0x0010000006067890 */ /* 0x000fc8000fffe1ff */
[----:B------:R-:W-:Y:S02]  /*0420*/  USHF.L.U32 UR7, UR6, 0xb, URZ ;  /* 0x0000000b06077899 */ /* 0x000fe400080006ff */
[----:B------:R-:W-:Y:S02]  /*0430*/  USHF.L.U32 UR6, UR6, 0x1, URZ ;  /* 0x0000000106067899 */ /* 0x000fe400080006ff */
[----:B------:R-:W-:-:S04]  /*0440*/  UIADD3 UR8, UPT, UPT, -UR8, 0x100000, URZ ;  /* 0x0010000008087890 */ /* 0x000fc8000fffe1ff */
[----:B------:R-:W-:Y:S02]  /*0450*/  USHF.L.U32 UR9, UR8, 0xb, URZ ;  /* 0x0000000b08097899 */ /* 0x000fe400080006ff */
[----:B------:R-:W-:Y:S02]  /*0460*/  USHF.L.U32 UR8, UR8, 0x1, URZ ;  /* 0x0000000108087899 */ /* 0x000fe400080006ff */
[----:B-1----:R-:W-:Y:S01]  /*0470*/  ULEA UR4, UR4, UR5, 0x18 ;  /* 0x0000000504047291 */ /* 0x002fe2000f8ec0ff */
[----:B------:R-:W1:Y:S11]  /*0480*/  FENCE.VIEW.ASYNC.S ;  /* 0x00000000000073c6 */ /* 0x000e760000000000 */
[----:B-1----:R1:W2:Y:S01]  /*0490*/  SYNCS.EXCH.64 URZ, [UR4+0x30], UR6 ;  /* 0x0000300604ff75b2 */ /* 0x0022a20008000100 */
[----:B------:R1:W3:Y:S01]  /*04a0*/  SYNCS.EXCH.64 URZ, [UR4+0x38], UR8 ;  /* 0x0000380804ff75b2 */ /* 0x0002e20008000100 */
[----:B------:R-:W-:Y:S01]  /*04b0*/  NOP ;  /* 0x0000000000007918 */ /* 0x000fe20000000000 */
.L_x_2:
[----:B------:R-:W-:Y:S01]  /*04c0*/  NOP ;  /* 0x0000000000007918 */ /* 0x000fe20000000000 */
[----:B--23--:R-:W-:Y:S06]  /*04d0*/  BAR.SYNC.DEFER_BLOCKING 0x0 ;  /* 0x0000000000007b1d */ /* 0x00cfec0000010000 */
[----:B------:R-:W-:Y:S05]  /*04e0*/  BRA.U !UP4, `(.L_x_3) ;  /* 0x000000010c447547 */ /* 0x000fea000b800000 */
[----:B-1----:R-:W1:Y:S01]  /*04f0*/  S2UR UR4, SR_CgaCtaId ;  /* 0x00000000000479c3 */ /* 0x002e620000008800 */
        /* <DEDUP_REMOVED lines=11> */
[----:B-1----:R2:W3:Y:S01]  /*05b0*/  SYNCS.EXCH.64 URZ, [UR4+0x40], UR8 ;  /* 0x0000400804ff75b2 */ /* 0x0024e20008000100 */
[----:B------:R2:W4:Y:S01]  /*05c0*/  SYNCS.EXCH.64 URZ, [UR4+0x48], UR8 ;  /* 0x0000480804ff75b2 */ /* 0x0005220008000100 */
[----:B------:R2:W1:Y:S01]  /*05d0*/  SYNCS.EXCH.64 URZ, [UR4+0x50], UR6 ;  /* 0x0000500604ff75b2 */ /* 0x0004620008000100 */
[----:B------:R2:W1:Y:S02]  /*05e0*/  SYNCS.EXCH.64 URZ, [UR4+0x58], UR6 ;  /* 0x0000580604ff75b2 */ /* 0x0004640008000100 */
[----:B--2---:R-:W-:Y:S01]  /*05f0*/  NOP ;  /* 0x0000000000007918 */ /* 0x004fe20000000000 */
.L_x_3:
[----:B------:R-:W-:Y:S01]  /*0600*/  NOP ;  /* 0x0000000000007918 */ /* 0x000fe20000000000 */
[----:B-1-34-:R-:W-:Y:S08]  /*0610*/  BAR.SYNC.DEFER_BLOCKING 0x0 ;  /* 0x0000000000007b1d */ /* 0x01aff00000010000 */
[----:B------:R-:W-:Y:S01]  /*0620*/  BAR.SYNC.DEFER_BLOCKING 0x1, 0xe0 ;  /* 0x0043800000007b1d */ /* 0x000fe20000010000 */
[----:B------:R-:W-:-:S05]  /*0630*/  ISETP.NE.AND P0, PT, R71, 0x6, PT ;  /* 0x000000064700780c */ /* 0x000fca0003f05270 */
[----:B------:R-:W1:Y:S08]  /*0640*/  LDCU.64 UR76, c[0x0][0x358] ;  /* 0x00006b00ff4c77ac */ /* 0x000e700008000a00 */
[----:B------:R-:W-:Y:S05]  /*0650*/  @P0 BRA `(.L_x_4) ;  /* 0x00000008007c0947 */ /* 0x000fea0003800000 */
[----:B------:R-:W-:Y:S01]  /*0660*/  LOP3.LUT R0, R66, 0x1f, RZ, 0xc0, !PT ;  /* 0x0000001f42007812 */ /* 0x000fe200078ec0ff */
[----:B------:R-:W-:Y:S01]  /*0670*/  IMAD.MOV.U32 R18, RZ, RZ, 0x7fffffff ;  /* 0x7fffffffff127424 */ /* 0x000fe200078e00ff */
[----:B------:R-:W2:Y:S01]  /*0680*/  S2UR UR16, SR_CTAID.Z ;  /* 0x00000000001079c3 */ /* 0x000ea20000002700 */
[----:B------:R-:W2:Y:S01]  /*0690*/  LDCU.64 UR6, c[0x0][0x760] ;  /* 0x0000ec00ff0677ac */ /* 0x000ea20008000a00 */
[C---:B------:R-:W-:Y:S01]  /*06a0*/  ISETP.GT.U32.AND P0, PT, R0.reuse, 0x7, PT ;  /* 0x000000070000780c */ /* 0x040fe20003f04070 */
[----:B------:R-:W3:Y:S01]  /*06b0*/  LDCU.U8 UR15, c[0x0][0x768] ;  /* 0x0000ed00ff0f77ac */ /* 0x000ee20008000000 */
[----:B------:R-:W4:Y:S01]  /*06c0*/  LDCU.U8 UR14, c[0x0][0x769] ;  /* 0x0000ed20ff0e77ac */ /* 0x000f220008000000 */
[----:B------:R-:W5:Y:S10]  /*06d0*/  LDCU.64 UR12, c[0x0][0x778] ;  /* 0x0000ef00ff0c77ac */ /* 0x000f740008000a00 */
[----:B------:R-:W1:Y:S01]  /*06e0*/  @!P0 LDC.64 R2, c[0x0][0x748] ;  /* 0x0001d200ff028b82 */ /* 0x000e620000000a00 */
[----:B------:R-:W1:Y:S01]  /*06f0*/  LDCU.U8 UR11, c[0x0][0x780] ;  /* 0x0000f000ff0b77ac */ /* 0x000e620008000000 */
[----:B------:R-:W1:Y:S01]  /*0700*/  LDCU.U8 UR10, c[0x0][0x781] ;  /* 0x0000f020ff0a77ac */ /* 0x000e620008000000 */
[----:B------:R-:W1:Y:S01]  /*0710*/  LDCU UR8, c[0x0][0x770] ;  /* 0x0000ee00ff0877ac */ /* 0x000e620008000800 */
[----:B------:R-:W1:Y:S02]  /*0720*/  LDCU.U8 UR9, c[0x0][0x774] ;  /* 0x0000ee80ff0977ac */ /* 0x000e640008000000 */
[----:B-1----:R-:W-:-:S05]  /*0730*/  @!P0 IMAD.WIDE.U32 R2, R0, 0x4, R2 ;  /* 0x0000000400028825 */ /* 0x002fca00078e0002 */
[----:B------:R-:W5:Y:S01]  /*0740*/  @!P0 LDG.E R18, desc[UR76][R2.64] ;  /* 0x0000004c02128981 */ /* 0x000f62000c1e1900 */
[----:B--2---:R-:W-:Y:S01]  /*0750*/  UIMAD.WIDE.U32 UR4, UR16, UR7, URZ ;  /* 0x00000007100472a5 */ /* 0x004fe2000f8e00ff */
[----:B------:R-:W-:Y:S01]  /*0760*/  HFMA2 R0, -RZ, RZ, 0, 5.9604644775390625e-08 ;  /* 0x00000001ff007431 */ /* 0x000fe200000001ff */
[----:B------:R-:W-:Y:S01]  /*0770*/  UISETP.GT.U32.AND UP0, UPT, UR16, 0x1ff, UPT ;  /* 0x000001ff1000788c */ /* 0x000fe2000bf04070 */
[----:B------:R-:W-:Y:S01]  /*0780*/  IMAD.MOV.U32 R10, RZ, RZ, RZ ;  /* 0x000000ffff0a7224 */ /* 0x000fe200078e00ff */
[----:B------:R-:W-:-:S04]  /*0790*/  UIADD3 UR4, UPT, UPT, -UR5, UR16, URZ ;  /* 0x0000001005047290 */ /* 0x000fc8000fffe1ff */
[----:B---3--:R-:W-:-:S04]  /*07a0*/  USHF.R.U32.HI UR4, URZ, UR15, UR4 ;  /* 0x0000000fff047299 */ /* 0x008fc80008011604 */
[----:B------:R-:W-:-:S04]  /*07b0*/  UIADD3 UR4, UPT, UPT, UR5, UR4, URZ ;  /* 0x0000000405047290 */ /* 0x000fc8000fffe0ff */
[----:B----4-:R-:W-:-:S04]  /*07c0*/  USHF.R.U32.HI UR4, URZ, UR14, UR4 ;  /* 0x0000000eff047299 */ /* 0x010fc80008011604 */
[----:B------:R-:W-:-:S04]  /*07d0*/  UIADD3 UR4, UPT, UPT, -UR4, URZ, URZ ;  /* 0x000000ff04047290 */ /* 0x000fc8000fffe1ff */
[----:B------:R-:W-:-:S04]  /*07e0*/  UIMAD UR7, UR4, UR6, UR16 ;  /* 0x00000006040772a4 */ /* 0x000fc8000f8e0210 */
[----:B-----5:R-:W-:Y:S01]  /*07f0*/  UIMAD.WIDE.U32 UR4, UR7, UR13, URZ ;  /* 0x0000000d070472a5 */ /* 0x020fe2000f8e00ff */
[----:B------:R-:W1:Y:S03]  /*0800*/  LDCU UR13, c[0x0][0x76c] ;  /* 0x0000ed80ff0d77ac */ /* 0x000e660008000800 */
[----:B------:R-:W-:-:S04]  /*0810*/  UIADD3 UR4, UPT, UPT, UR7, -UR5, URZ ;  /* 0x8000000507047290 */ /* 0x000fc8000fffe0ff */
[----:B------:R-:W-:-:S04]  /*0820*/  USHF.R.U32.HI UR4, URZ, UR11, UR4 ;  /* 0x0000000bff047299 */ /* 0x000fc80008011604 */
[----:B------:R-:W-:-:S04]  /*0830*/  UIADD3 UR4, UPT, UPT, UR5, UR4, URZ ;  /* 0x0000000405047290 */ /* 0x000fc8000fffe0ff */
[----:B------:R-:W-:-:S04]  /*0840*/  USHF.R.U32.HI UR6, URZ, UR10, UR4 ;  /* 0x0000000aff067299 */ /* 0x000fc80008011604 */
[----:B------:R-:W-:Y:S01]  /*0850*/  UIMAD.WIDE.U32 UR4, UR6, UR8, URZ ;  /* 0x00000008060472a5 */ /* 0x000fe2000f8e00ff */
[----:B------:R-:W2:Y:S03]  /*0860*/  LDCU.U8 UR8, c[0x0][0x775] ;  /* 0x0000eea0ff0877ac */ /* 0x000ea60008000000 */
[----:B------:R-:W-:-:S04]  /*0870*/  UIADD3 UR4, UPT, UPT, UR6, -UR5, URZ ;  /* 0x8000000506047290 */ /* 0x000fc8000fffe0ff */
[----:B------:R-:W-:-:S04]  /*0880*/  USHF.R.U32.HI UR4, URZ, UR9, UR4 ;  /* 0x00000009ff047299 */ /* 0x000fc80008011604 */
[----:B------:R-:W-:Y:S02]  /*0890*/  UIADD3 UR4, UPT, UPT, UR5, UR4, URZ ;  /* 0x0000000405047290 */ /* 0x000fe4000fffe0ff */
[----:B------:R-:W-:Y:S02]  /*08a0*/  UIADD3 UR5, UPT, UPT, -UR6, URZ, URZ ;  /* 0x000000ff06057290 */ /* 0x000fe4000fffe1ff */
[----:B--2---:R-:W-:Y:S02]  /*08b0*/  USHF.R.U32.HI UR4, URZ, UR8, UR4 ;  /* 0x00000008ff047299 */ /* 0x004fe40008011604 */
[----:B------:R-:W-:Y:S02]  /*08c0*/  UIMAD UR5, UR5, UR12, UR7 ;  /* 0x0000000c050572a4 */ /* 0x000fe4000f8e0207 */
[----:B------:R-:W-:-:S04]  /*08d0*/  UIADD3 UR4, UPT, UPT, -UR4, URZ, URZ ;  /* 0x000000ff04047290 */ /* 0x000fc8000fffe1ff */
[----:B-1----:R-:W-:Y:S01]  /*08e0*/  UIMAD UR4, UR4, UR13, UR6 ;  /* 0x0000000d040472a4 */ /* 0x002fe2000f8e0206 */
[----:B------:R-:W-:-:S05]  /*08f0*/  MOV R5, UR5 ;  /* 0x0000000500057c02 */ /* 0x000fca0008000f00 */
[----:B------:R-:W-:Y:S01]  /*0900*/  IMAD.U32 R4, RZ, RZ, UR4 ;  /* 0x00000004ff047e24 */ /* 0x000fe2000f8e00ff */
[----:B------:R1:W2:Y:S01]  /*0910*/  SHFL.IDX PT, R2, R18, 0x7, 0x1f ;  /* 0x00e01f0012027f89 */ /* 0x0002a200000e0000 */
[----:B------:R-:W-:Y:S05]  /*0920*/  BRA.U UP0, `(.L_x_5) ;  /* 0x0000000500547547 */ /* 0x000fea000b800000 */
[----:B--2---:R-:W-:Y:S01]  /*0930*/  SHF.R.S32.HI R17, RZ, 0x1f, R2 ;  /* 0x0000001fff117819 */ /* 0x004fe20000011402 */
[----:B------:R-:W2:Y:S01]  /*0940*/  LDC R0, c[0x0][0x374] ;  /* 0x0000dd00ff007b82 */ /* 0x000ea20000000800 */
[----:B------:R-:W-:Y:S01]  /*0950*/  IMAD.U32 R19, RZ, RZ, UR16 ;  /* 0x00000010ff137e24 */ /* 0x000fe2000f8e00ff */
[----:B------:R-:W-:Y:S01]  /*0960*/  MOV R10, RZ ;  /* 0x000000ff000a7202 */ /* 0x000fe20000000f00 */
[----:B------:R-:W-:Y:S01]  /*0970*/  IMAD.MOV.U32 R6, RZ, RZ, -0x1 ;  /* 0xffffffffff067424 */ /* 0x000fe200078e00ff */
[----:B------:R-:W-:Y:S02]  /*0980*/  LEA.HI R17, R17, R2, RZ, 0x7 ;  /* 0x0000000211117211 */ /* 0x000fe400078f38ff */
[----:B------:R-:W-:Y:S02]  /*0990*/  MOV R15, RZ ;  /* 0x000000ff000f7202 */ /* 0x000fe40000000f00 */
[----:B------:R-:W2:Y:S01]  /*09a0*/  LDC R7, c[0x0][0x370] ;  /* 0x0000dc00ff077b82 */ /* 0x000ea20000000800 */
[----:B------:R-:W-:-:S04]  /*09b0*/  LOP3.LUT R3, R17, 0xffffff80, RZ, 0xc0, !PT ;  /* 0xffffff8011037812 */ /* 0x000fc800078ec0ff */
[----:B------:R-:W-:-:S03]  /*09c0*/  ISETP.NE.AND P0, PT, R2, R3, PT ;  /* 0x000000030200720c */ /* 0x000fc60003f05270 */
[----:B------:R-:W3:Y:S01]  /*09d0*/  LDC R16, c[0x0][0x378] ;  /* 0x0000de00ff107b82 */ /* 0x000ee20000000800 */
[----:B------:R-:W-:-:S07]  /*09e0*/  ISETP.LT.AND P0, PT, R2, RZ, P0 ;  /* 0x000000ff0200720c */ /* 0x000fce0000701270 */
[----:B------:R-:W4:Y:S08]  /*09f0*/  LDC R12, c[0x0][0x770] ;  /* 0x0001dc00ff0c7b82 */ /* 0x000f300000000800 */
[----:B------:R-:W1:Y:S01]  /*0a00*/  LDC R11, c[0x0][0x76c] ;  /* 0x0001db00ff0b7b82 */ /* 0x000e620000000800 */
[----:B--2---:R-:W-:Y:S01]  /*0a10*/  IMAD R7, R0, R7, RZ ;  /* 0x0000000700077224 */ /* 0x004fe200078e02ff */
[----:B------:R-:W-:-:S02]  /*0a20*/  SHF.R.S32.HI R0, RZ, 0x7, R17 ;  /* 0x00000007ff007819 */ /* 0x000fc40000011411 */
[----:B------:R-:W-:-:S03]  /*0a30*/  LEA.HI.SX32 R17, R17, 0xffffffff, 0x19 ;  /* 0xffffffff11117811 */ /* 0x000fc600078fcaff */
[----:B------:R-:W-:Y:S01]  /*0a40*/  @!P0 IMAD.MOV R17, RZ, RZ, R0 ;  /* 0x000000ffff118224 */ /* 0x000fe200078e0200 */
[----:B------:R-:W2:Y:S01]  /*0a50*/  LDC.64 R8, c[0x0][0x760] ;  /* 0x0001d800ff087b82 */ /* 0x000ea20000000a00 */
[----:B---3--:R-:W-:Y:S02]  /*0a60*/  IMAD R16, R7, R16, RZ ;  /* 0x0000001007107224 */ /* 0x008fe400078e02ff */
[----:B------:R-:W-:-:S05]  /*0a70*/  IMAD.MOV.U32 R0, RZ, RZ, 0x1 ;  /* 0x00000001ff007424 */ /* 0x000fca00078e00ff */
[----:B------:R-:W3:Y:S02]  /*0a80*/  LDC.64 R2, c[0x0][0x778] ;  /* 0x0001de00ff027b82 */ /* 0x000ee40000000a00 */
.L_x_10:
[----:B------:R-:W-:-:S13]  /*0a90*/  ISETP.GE.AND P0, PT, R4, R17, PT ;  /* 0x000000110400720c */ /* 0x000fda0003f06270 */
[----:B------:R-:W-:Y:S05]  /*0aa0*/  @P0 BRA `(.L_x_6) ;  /* 0x0000000000940947 */ /* 0x000fea0003800000 */
[----:B------:R-:W-:-:S04]  /*0ab0*/  SHF.L.U32 R7, R4, 0x7, RZ ;  /* 0x0000000704077819 */ /* 0x000fc800000006ff */
[----:B------:R-:W-:-:S13]  /*0ac0*/  ISETP.GE.AND P0, PT, R7, R15, PT ;  /* 0x0000000f0700720c */ /* 0x000fda0003f06270 */
[----:B------:R-:W-:Y:S05]  /*0ad0*/  @!P0 BRA `(.L_x_7) ;  /* 0x0000000000388947 */ /* 0x000fea0003800000 */
[----:B------:R-:W-:Y:S01]  /*0ae0*/  VIADD R13, R6, 0x1 ;  /* 0x00000001060d7836 */ /* 0x000fe20000000000 */
[----:B------:R-:W-:-:S04]  /*0af0*/  MOV R6, 0xffffffff ;  /* 0xffffffff00067802 */ /* 0x000fc80000000f00 */
[----:B------:R-:W-:-:S13]  /*0b00*/  ISETP.GT.U32.AND P0, PT, R13, 0x1f, PT ;  /* 0x0000001f0d00780c */ /* 0x000fda0003f04070 */
[----:B------:R-:W-:Y:S05]  /*0b10*/  @P0 BRA `(.L_x_8) ;  /* 0x0000000000240947 */ /* 0x000fea0003800000 */
[----:B------:R-:W-:Y:S01]  /*0b20*/  ISETP.GT.AND P0, PT, R18, R7, PT ;  /* 0x000000071200720c */ /* 0x000fe20003f04270 */
[----:B------:R-:W-:-:S05]  /*0b30*/  IMAD.MOV.U32 R6, RZ, RZ, -0x1 ;  /* 0xffffffffff067424 */ /* 0x000fca00078e00ff */
[----:B------:R-:W-:-:S07]  /*0b40*/  SHF.L.U32 R6, R6, R13, RZ ;  /* 0x0000000d06067219 */ /* 0x000fce00000006ff */
[----:B------:R-:W-:-:S04]  /*0b50*/  VOTE.ANY R7, PT, P0 ;  /* 0x0000000000077806 */ /* 0x000fc800000e0100 */
[----:B------:R-:W-:-:S05]  /*0b60*/  LOP3.LUT P0, R7, R7, RZ, R6, 0xa0, !PT ;  /* 0x000000ff07077212 */ /* 0x000fca000780a006 */
[----:B------:R-:W-:-:S05]  /*0b70*/  VIADD R6, R7, 0xffffffff ;  /* 0xffffffff07067836 */ /* 0x000fca0000000000 */
[----:B------:R-:W-:-:S04]  /*0b80*/  LOP3.LUT R7, R7, R6, RZ, 0xc, !PT ;  /* 0x0000000607077212 */ /* 0x000fc800078e0cff */
[----:B------:R-:W5:Y:S02]  /*0b90*/  POPC R6, R7 ;  /* 0x0000000700067309 */ /* 0x000f640000000000 */
[----:B-----5:R-:W-:-:S07]  /*0ba0*/  SEL R6, R6, 0xffffffff, P0 ;  /* 0xffffffff06067807 */ /* 0x020fce0000000000 */
.L_x_8:
[----:B------:R4:W3:Y:S02]  /*0bb0*/  SHFL.IDX PT, R15, R18, R6, 0x1f ;  /* 0x00001f06120f7589 */ /* 0x0008e400000e0000 */
.L_x_7:
[----:B------:R-:W5:Y:S01]  /*0bc0*/  S2R R13, SR_CgaCtaId ;  /* 0x00000000000d7919 */ /* 0x000f620000008800 */
[----:B------:R-:W-:Y:S01]  /*0bd0*/  MOV R14, 0x400 ;  /* 0x00000400000e7802 */ /* 0x000fe20000000f00 */
[----:B------:R-:W-:-:S03]  /*0be0*/  IMAD.U32 R21, R0, -0x80000000, RZ ;  /* 0x8000000000157824 */ /* 0x000fc600078e00ff */
[----:B-----5:R-:W-:-:S05]  /*0bf0*/  LEA R13, R13, R14, 0x18 ;  /* 0x0000000e0d0d7211 */ /* 0x020fca00078ec0ff */
[----:B------:R-:W-:-:S04]  /*0c00*/  IMAD R14, R10, 0x8, R13 ;  /* 0x000000080a0e7824 */ /* 0x000fc800078e020d */
[----:B------:R-:W5:Y:S02]  /*0c10*/  SYNCS.PHASECHK.TRANS64.TRYWAIT P0, [R14+URZ+0x50], R21 ;  /* 0x000050150e0075a7 */ /* 0x000f6400080011ff */
[----:B-----5:R-:W-:Y:S05]  /*0c20*/  @!P0 BRA `(.L_x_9) ;  /* 0x00000040006c8947 */ /* 0x020fea0003800000 */
.L_x_59:
[----:B------:R-:W-:Y:S01]  /*0c30*/  ELECT P0, URZ, PT ;  /* 0x0000000000ff782f */ /* 0x000fe20003800000 */
[----:B------:R-:W-:-:S12]  /*0c40*/  IMAD.MOV.U32 R7, RZ, RZ, 0x1 ;  /* 0x00000001ff077424 */ /* 0x000fd800078e00ff */
[C---:B------:R-:W-:Y:S02]  /*0c50*/  @P0 IMAD R13, R10.reuse, 0x10, R13 ;  /* 0x000000100a0d0824 */ /* 0x040fe400078e020d */
[----:B------:R-:W-:-:S03]  /*0c60*/  VIADD R10, R10, 0x1 ;  /* 0x000000010a0a7836 */ /* 0x000fc60000000000 */
[----:B------:R4:W-:Y:S02]  /*0c70*/  @P0 STS.128 [R13+0x2ec10], R4 ;  /* 0x02ec10040d000388 */ /* 0x0009e40000000c00 */
[----:B------:R-:W-:Y:S01]  /*0c80*/  ISETP.NE.AND P0, PT, R10, 0x2, PT ;  /* 0x000000020a00780c */ /* 0x000fe20003f05270 */
[----:B------:R5:W-:Y:S06]  /*0c90*/  MEMBAR.ALL.CTA ;  /* 0x0000000000007992 */ /* 0x000bec0000008000 */
[----:B-----5:R-:W5:Y:S01]  /*0ca0*/  FENCE.VIEW.ASYNC.S ;  /* 0x00000000000073c6 */ /* 0x020f620000000000 */
[----:B----4-:R-:W-:-:S02]  /*0cb0*/  SEL R21, RZ, 0x1, P0 ;  /* 0x00000001ff157807 */ /* 0x010fc40000000000 */
[----:B------:R-:W-:Y:S02]  /*0cc0*/  SEL R10, R10, RZ, P0 ;  /* 0x000000ff0a0a7207 */ /* 0x000fe40000000000 */
[----:B------:R-:W-:Y:S01]  /*0cd0*/  LOP3.LUT R0, R0, R21, RZ, 0x3c, !PT ;  /* 0x0000001500007212 */ /* 0x000fe200078e3cff */
[----:B-----5:R-:W-:Y:S06]  /*0ce0*/  BAR.SYNC.DEFER_BLOCKING 0x4, 0x20 ;  /* 0x0100800000007b1d */ /* 0x020fec0000010000 */
[----:B------:R4:W-:Y:S02]  /*0cf0*/  SYNCS.ARRIVE.TRANS64.ART0 RZ, [R14+URZ+0x40], R7 ;  /* 0x000040070eff79a7 */ /* 0x0009e400085000ff */
.L_x_6:
[----:B------:R-:W-:-:S04]  /*0d00*/  IMAD.IADD R19, R16, 0x1, R19 ;  /* 0x0000000110137824 */ /* 0x000fc800078e0213 */
[C---:B--2---:R-:W-:Y:S01]  /*0d10*/  IMAD.HI.U32 R5, R19.reuse, R9, RZ ;  /* 0x0000000913057227 */ /* 0x044fe200078e00ff */
[----:B------:R-:W-:-:S03]  /*0d20*/  ISETP.GE.AND P0, PT, R19, 0x200, PT ;  /* 0x000002001300780c */ /* 0x000fc60003f06270 */
[----:B------:R-:W-:-:S05]  /*0d30*/  IMAD.IADD R4, R19, 0x1, -R5 ;  /* 0x0000000113047824 */ /* 0x000fca00078e0a05 */
[----:B------:R-:W-:-:S04]  /*0d40*/  SHF.R.U32.HI R4, RZ, UR15, R4 ;  /* 0x0000000fff047c19 */ /* 0x000fc80008011604 */
[----:B------:R-:W-:-:S04]  /*0d50*/  IADD3 R4, PT, PT, R5, R4, RZ ;  /* 0x0000000405047210 */ /* 0x000fc80007ffe0ff */
[----:B----4-:R-:W-:-:S05]  /*0d60*/  SHF.R.U32.HI R14, RZ, UR14, R4 ;  /* 0x0000000eff0e7c19 */ /* 0x010fca0008011604 */
[----:B------:R-:W-:-:S04]  /*0d70*/  IMAD.MOV R14, RZ, RZ, -R14 ;  /* 0x000000ffff0e7224 */ /* 0x000fc800078e0a0e */
[----:B------:R-:W-:-:S04]  /*0d80*/  IMAD R14, R8, R14, R19 ;  /* 0x0000000e080e7224 */ /* 0x000fc800078e0213 */
[----:B---3--:R-:W-:-:S05]  /*0d90*/  IMAD.HI.U32 R5, R14, R3, RZ ;  /* 0x000000030e057227 */ /* 0x008fca00078e00ff */
[----:B------:R-:W-:-:S04]  /*0da0*/  IADD3 R4, PT, PT, R14, -R5, RZ ;  /* 0x800000050e047210 */ /* 0x000fc80007ffe0ff */
[----:B------:R-:W-:-:S05]  /*0db0*/  SHF.R.U32.HI R4, RZ, UR11, R4 ;  /* 0x0000000bff047c19 */ /* 0x000fca0008011604 */
[----:B------:R-:W-:-:S05]  /*0dc0*/  IMAD.IADD R4, R5, 0x1, R4 ;  /* 0x0000000105047824 */ /* 0x000fca00078e0204 */
[----:B------:R-:W-:-:S05]  /*0dd0*/  SHF.R.U32.HI R7, RZ, UR10, R4 ;  /* 0x0000000aff077c19 */ /* 0x000fca0008011604 */
[----:B------:R-:W-:-:S05]  /*0de0*/  IMAD.HI.U32 R5, R7, R12, RZ ;  /* 0x0000000c07057227 */ /* 0x000fca00078e00ff */
[----:B------:R-:W-:-:S04]  /*0df0*/  IADD3 R4, PT, PT, R7, -R5, RZ ;  /* 0x8000000507047210 */ /* 0x000fc80007ffe0ff */
[----:B------:R-:W-:-:S05]  /*0e00*/  SHF.R.U32.HI R4, RZ, UR9, R4 ;  /* 0x00000009ff047c19 */ /* 0x000fca0008011604 */
[----:B------:R-:W-:Y:S01]  /*0e10*/  IMAD.IADD R4, R5, 0x1, R4 ;  /* 0x0000000105047824 */ /* 0x000fe200078e0204 */
[----:B------:R-:W-:-:S04]  /*0e20*/  IADD3 R5, PT, PT, -R7, RZ, RZ ;  /* 0x000000ff07057210 */ /* 0x000fc80007ffe1ff */
[----:B------:R-:W-:Y:S01]  /*0e30*/  SHF.R.U32.HI R4, RZ, UR8, R4 ;  /* 0x00000008ff047c19 */ /* 0x000fe20008011604 */
[----:B------:R-:W-:-:S03]  /*0e40*/  IMAD R5, R2, R5, R14 ;  /* 0x0000000502057224 */ /* 0x000fc600078e020e */
[----:B------:R-:W-:-:S05]  /*0e50*/  IADD3 R4, PT, PT, -R4, RZ, RZ ;  /* 0x000000ff04047210 */ /* 0x000fca0007ffe1ff */
[----:B-1----:R-:W-:Y:S01]  /*0e60*/  IMAD R4, R11, R4, R7 ;  /* 0x000000040b047224 */ /* 0x002fe200078e0207 */
[----:B------:R-:W-:Y:S06]  /*0e70*/  @!P0 BRA `(.L_x_10) ;  /* 0xfffffffc00048947 */ /* 0x000fec000383ffff */
.L_x_5:
[----:B------:R-:W3:Y:S01]  /*0e80*/  S2R R3, SR_CgaCtaId ;  /* 0x0000000000037919 */ /* 0x000ee20000008800 */
[----:B--2---:R-:W-:Y:S01]  /*0e90*/  MOV R2, 0x400 ;  /* 0x0000040000027802 */ /* 0x004fe20000000f00 */
[----:B------:R-:W-:Y:S01]  /*0ea0*/  IMAD.U32 R6, R0, -0x80000000, RZ ;  /* 0x8000000000067824 */ /* 0x000fe200078e00ff */
[C---:B------:R-:W-:Y:S01]  /*0eb0*/  ISETP.NE.AND P0, PT, R10.reuse, 0x1, PT ;  /* 0x000000010a00780c */ /* 0x040fe20003f05270 */
[----:B------:R-:W-:-:S05]  /*0ec0*/  VIADD R8, R10, 0x2 ;  /* 0x000000020a087836 */ /* 0x000fca0000000000 */
[----:B------:R-:W-:Y:S02]  /*0ed0*/  SEL R8, R8, 0x1, P0 ;  /* 0x0000000108087807 */ /* 0x000fe40000000000 */
[----:B---3--:R-:W-:-:S05]  /*0ee0*/  LEA R3, R3, R2, 0x18 ;  /* 0x0000000203037211 */ /* 0x008fca00078ec0ff */
[----:B------:R-:W-:-:S04]  /*0ef0*/  IMAD R2, R10, 0x8, R3 ;  /* 0x000000080a027824 */ /* 0x000fc800078e0203 */
[----:B------:R-:W2:Y:S02]  /*0f00*/  SYNCS.PHASECHK.TRANS64.TRYWAIT P1, [R2+URZ+0x50], R6 ;  /* 0x00005006020075a7 */ /* 0x000ea400080211ff */
[----:B--2---:R-:W-:Y:S05]  /*0f10*/  @!P1 BRA `(.L_x_11) ;  /* 0x0000003c00c89947 */ /* 0x004fea0003800000 */
.L_x_61:
[----:B------:R-:W-:Y:S02]  /*0f20*/  ELECT P2, URZ, PT ;  /* 0x0000000000ff782f */ /* 0x000fe40003840000 */
[----:B------:R-:W-:Y:S01]  /*0f30*/  ISETP.NE.AND P0, PT, R8, 0x2, PT ;  /* 0x000000020800780c */ /* 0x000fe20003f05270 */
[----:B--2---:R-:W-:-:S03]  /*0f40*/  IMAD.MOV.U32 R7, RZ, RZ, RZ ;  /* 0x000000ffff077224 */ /* 0x004fc600078e00ff */
[----:B------:R-:W-:Y:S02]  /*0f50*/  ISETP.EQ.XOR P1, PT, R10, 0x1, !P0 ;  /* 0x000000010a00780c */ /* 0x000fe40004722a70 */
[----:B------:R-:W-:Y:S02]  /*0f60*/  SEL R8, R8, RZ, P0 ;  /* 0x000000ff08087207 */ /* 0x000fe40000000000 */
[----:B------:R-:W-:-:S03]  /*0f70*/  SEL R9, RZ, 0x1, !P1 ;  /* 0x00000001ff097807 */ /* 0x000fc60004800000 */
[--C-:B------:R-:W-:Y:S01]  /*0f80*/  IMAD R8, R8, 0x8, R3.reuse ;  /* 0x0000000808087824 */ /* 0x100fe200078e0203 */
[----:B------:R-:W-:Y:S01]  /*0f90*/  LOP3.LUT R9, R0, R9, RZ, 0x3c, !PT ;  /* 0x0000000900097212 */ /* 0x000fe200078e3cff */
[----:B------:R-:W-:Y:S02]  /*0fa0*/  @P2 IMAD R10, R10, 0x10, R3 ;  /* 0x000000100a0a2824 */ /* 0x000fe400078e0203 */
[----:B------:R-:W-:Y:S02]  /*0fb0*/  @P2 IMAD.MOV.U32 R6, RZ, RZ, -0x1 ;  /* 0xffffffffff062424 */ /* 0x000fe400078e00ff */
[----:B------:R-:W-:Y:S02]  /*0fc0*/  IMAD.MOV.U32 R3, RZ, RZ, 0x1 ;  /* 0x00000001ff037424 */ /* 0x000fe400078e00ff */
[----:B------:R-:W-:Y:S01]  /*0fd0*/  IMAD.U32 R12, R9, -0x80000000, RZ ;  /* 0x80000000090c7824 */ /* 0x000fe200078e00ff */
[----:B------:R2:W-:Y:S01]  /*0fe0*/  @P2 STS.128 [R10+0x2ec10], R4 ;  /* 0x02ec10040a002388 */ /* 0x0005e20000000c00 */
[----:B------:R3:W-:Y:S06]  /*0ff0*/  MEMBAR.ALL.CTA ;  /* 0x0000000000007992 */ /* 0x0007ec0000008000 */
[----:B---3--:R-:W3:Y:S02]  /*1000*/  FENCE.VIEW.ASYNC.S ;  /* 0x00000000000073c6 */ /* 0x008ee40000000000 */
[----:B---3--:R-:W-:Y:S06]  /*1010*/  BAR.SYNC.DEFER_BLOCKING 0x4, 0x20 ;  /* 0x0100800000007b1d */ /* 0x008fec0000010000 */
[----:B------:R2:W-:Y:S01]  /*1020*/  SYNCS.ARRIVE.TRANS64.ART0 RZ, [R2+URZ+0x40], R3 ;  /* 0x0000400302ff79a7 */ /* 0x0005e200085000ff */
[----:B------:R-:W3:Y:S02]  /*1030*/  SYNCS.PHASECHK.TRANS64.TRYWAIT P0, [R8+URZ+0x50], R12 ;  /* 0x0000500c080075a7 */ /* 0x000ee400080011ff */
[----:B--23--:R-:W-:Y:S05]  /*1040*/  @!P0 BRA `(.L_x_12) ;  /* 0x0000003c00948947 */ /* 0x00cfea0003800000 */
.L_x_4:
[----:B------:R-:W-:-:S13]  /*1050*/  ISETP.NE.AND P0, PT, R71, 0x5, PT ;  /* 0x000000054700780c */ /* 0x000fda0003f05270 */
[----:B------:R-:W-:Y:S05]  /*1060*/  @P0 BRA `(.L_x_13) ;  /* 0x0000000400e80947 */ /* 0x000fea0003800000 */
[----:B------:R-:W3:Y:S01]  /*1070*/  S2UR UR4, SR_CgaCtaId ;  /* 0x00000000000479c3 */ /* 0x000ee20000008800 */
[----:B------:R-:W-:Y:S02]  /*1080*/  UMOV UR6, 0x400 ;  /* 0x0000040000067882 */ /* 0x000fe40000000000 */
[----:B---3--:R-:W-:-:S09]  /*1090*/  ULEA UR6, UR4, UR6, 0x18 ;  /* 0x0000000604067291 */ /* 0x008fd2000f8ec0ff */
[----:B------:R-:W3:Y:S02]  /*10a0*/  SYNCS.PHASECHK.TRANS64.TRYWAIT P0, [UR6+0x40], RZ ;  /* 0x000040ffff0075a7 */ /* 0x000ee40008001106 */
[----:B---3--:R-:W-:Y:S05]  /*10b0*/  @!P0 BRA `(.L_x_14) ;  /* 0x0000003c00908947 */ /* 0x008fea0003800000 */
.L_x_64:
[----:B------:R-:W4:Y:S01]  /*10c0*/  LDS.128 R4, [UR6+0x2ec10] ;  /* 0x02ec1006ff047984 */ /* 0x000f220008000c00 */
[----:B---3--:R-:W-:Y:S01]  /*10d0*/  HFMA2 R0, -RZ, RZ, 0, 5.9604644775390625e-08 ;  /* 0x00000001ff007431 */ /* 0x008fe200000001ff */
[----:B------:R-:W-:Y:S01]  /*10e0*/  UMOV UR7, 0x1 ;  /* 0x0000000100077882 */ /* 0x000fe20000000000 */
[----:B------:R-:W-:Y:S01]  /*10f0*/  UMOV UR4, URZ ;  /* 0x000000ff00047c82 */ /* 0x000fe20008000000 */
[----:B------:R3:W-:Y:S06]  /*1100*/  MEMBAR.ALL.CTA ;  /* 0x0000000000007992 */ /* 0x0007ec0000008000 */
[----:B---3--:R-:W3:Y:S02]  /*1110*/  FENCE.VIEW.ASYNC.S ;  /* 0x00000000000073c6 */ /* 0x008ee40000000000 */
[----:B---3--:R3:W-:Y:S01]  /*1120*/  SYNCS.ARRIVE.TRANS64.ART0 RZ, [UR6+0x50], R0 ;  /* 0x00005000ffff79a7 */ /* 0x0087e20008500006 */
[----:B----4-:R-:W-:-:S13]  /*1130*/  ISETP.NE.AND P0, PT, R7, 0x1, PT ;  /* 0x000000010700780c */ /* 0x010fda0003f05270 */
[----:B---3--:R-:W-:Y:S05]  /*1140*/  @P0 BRA `(.L_x_15) ;  /* 0x0000000400700947 */ /* 0x008fea0003800000 */
[----:B------:R-:W3:Y:S01]  /*1150*/  LDCU.64 UR4, c[0x0][0x348] ;  /* 0x00006900ff0477ac */ /* 0x000ee20008000a00 */
[----:B------:R-:W-:Y:S01]  /*1160*/  R2UR UR12, R5 ;  /* 0x00000000050c72ca */ /* 0x000fe200000e0000 */
[----:B--2---:R-:W-:Y:S01]  /*1170*/  IMAD.MOV.U32 R8, RZ, RZ, 0x1 ;  /* 0x00000001ff087424 */ /* 0x004fe200078e00ff */
[----:B------:R-:W-:Y:S01]  /*1180*/  R2UR UR20, R4 ;  /* 0x00000000041472ca */ /* 0x000fe200000e0000 */
[----:B------:R-:W-:Y:S01]  /*1190*/  IMAD.MOV.U32 R2, RZ, RZ, RZ ;  /* 0x000000ffff027224 */ /* 0x000fe200078e00ff */
[----:B------:R-:W-:Y:S01]  /*11a0*/  R2UR UR28, R6 ;  /* 0x00000000061c72ca */ /* 0x000fe200000e0000 */
[----:B------:R-:W-:Y:S01]  /*11b0*/  UMOV UR7, 0x1 ;  /* 0x0000000100077882 */ /* 0x000fe20000000000 */
[----:B------:R-:W-:Y:S01]  /*11c0*/  UMOV UR18, URZ ;  /* 0x000000ff00127c82 */ /* 0x000fe20008000000 */
[----:B------:R-:W-:Y:S01]  /*11d0*/  UMOV UR10, URZ ;  /* 0x000000ff000a7c82 */ /* 0x000fe20008000000 */
[----:B---3--:R-:W-:Y:S02]  /*11e0*/  UIADD3 UR38, UP3, UPT, UR4, 0x40, URZ ;  /* 0x0000004004267890 */ /* 0x008fe4000ff7e0ff */
[----:B------:R-:W-:-:S02]  /*11f0*/  UIADD3 UR36, UP2, UPT, UR4, 0xc0, URZ ;  /* 0x000000c004247890 */ /* 0x000fc4000ff5e0ff */
[----:B------:R-:W-:Y:S02]  /*1200*/  UIADD3 UR30, UP1, UPT, UR4, 0x140, URZ ;  /* 0x00000140041e7890 */ /* 0x000fe4000ff3e0ff */
[----:B------:R-:W-:Y:S02]  /*1210*/  UIADD3 UR22, UP0, UPT, UR4, 0x1c0, URZ ;  /* 0x000001c004167890 */ /* 0x000fe4000ff1e0ff */
[----:B------:R-:W-:Y:S02]  /*1220*/  UIADD3.X UR39, UPT, UPT, URZ, UR5, URZ, UP3, !UPT ;  /* 0x00000005ff277290 */ /* 0x000fe40009ffe4ff */
[----:B------:R-:W-:Y:S02]  /*1230*/  UIADD3.X UR37, UPT, UPT, URZ, UR5, URZ, UP2, !UPT ;  /* 0x00000005ff257290 */ /* 0x000fe400097fe4ff */
[----:B------:R-:W-:Y:S02]  /*1240*/  UIADD3.X UR31, UPT, UPT, URZ, UR5, URZ, UP1, !UPT ;  /* 0x00000005ff1f7290 */ /* 0x000fe40008ffe4ff */
[----:B------:R-:W-:Y:S01]  /*1250*/  UIADD3.X UR23, UPT, UPT, URZ, UR5, URZ, UP0, !UPT ;  /* 0x00000005ff177290 */ /* 0x000fe200087fe4ff */
[----:B------:R-:W-:-:S11]  /*1260*/  UMOV UR4, URZ ;  /* 0x000000ff00047c82 */ /* 0x000fd60008000000 */
.L_x_20:
[----:B------:R-:W-:Y:S01]  /*1270*/  USHF.L.U32 UR5, UR7, 0x1f, URZ ;  /* 0x0000001f07057899 */ /* 0x000fe200080006ff */
[----:B------:R-:W-:Y:S01]  /*1280*/  HFMA2 R3, -RZ, RZ, 0, -128 ;  /* 0x0000d800ff037431 */ /* 0x000fe200000001ff */
[----:B------:R-:W-:Y:S02]  /*1290*/  ULEA UR8, UR4, UR6, 0x3 ;  /* 0x0000000604087291 */ /* 0x000fe4000f8e18ff */
[----:B------:R-:W-:Y:S02]  /*12a0*/  USHF.L.U32 UR27, UR12, 0x8, URZ ;  /* 0x000000080c1b7899 */ /* 0x000fe400080006ff */
[----:B------:R-:W-:Y:S01]  /*12b0*/  MOV R0, UR5 ;  /* 0x0000000500007c02 */ /* 0x000fe20008000f00 */
[----:B------:R-:W-:Y:S02]  /*12c0*/  USHF.L.U32 UR35, UR20, 0x7, URZ ;  /* 0x0000000714237899 */ /* 0x000fe400080006ff */
[----:B------:R-:W-:Y:S02]  /*12d0*/  UIADD3 UR12, UPT, UPT, UR12, UR12, URZ ;  /* 0x0000000c0c0c7290 */ /* 0x000fe4000fffe0ff */
[----:B--2---:R2:W3:Y:S01]  /*12e0*/  SYNCS.PHASECHK.TRANS64.TRYWAIT P2, [UR8+0x18], R0 ;  /* 0x00001800ff0075a7 */ /* 0x0044e20008041108 */
[----:B------:R-:W-:-:S09]  /*12f0*/  UMOV UR5, URZ ;  /* 0x000000ff00057c82 */ /* 0x000fd20008000000 */
.L_x_18:
[----:B----4-:R-:W-:Y:S02]  /*1300*/  USHF.L.U32 UR9, UR4, 0xf, URZ ;  /* 0x0000000f04097899 */ /* 0x010fe400080006ff */
[----:B------:R-:W-:Y:S02]  /*1310*/  ULEA UR13, UR4, UR6, 0xc ;  /* 0x00000006040d7291 */ /* 0x000fe4000f8e60ff */
[----:B------:R-:W-:Y:S02]  /*1320*/  USHF.L.U32 UR34, UR5, 0x8, URZ ;  /* 0x0000000805227899 */ /* 0x000fe400080006ff */
[----:B------:R-:W-:Y:S02]  /*1330*/  ULEA UR33, UR4, UR6, 0x3 ;  /* 0x0000000604217291 */ /* 0x000fe4000f8e18ff */
[----:B------:R-:W-:Y:S02]  /*1340*/  USHF.L.U32 UR8, UR4, 0x10, URZ ;  /* 0x0000001004087899 */ /* 0x000fe400080006ff */
[----:B------:R-:W-:-:S02]  /*1350*/  ULEA UR16, UR4, UR6, 0xb ;  /* 0x0000000604107291 */ /* 0x000fc4000f8e58ff */
[----:B------:R-:W-:Y:S02]  /*1360*/  UIADD3 UR11, UPT, UPT, UR4, 0x1, URZ ;  /* 0x00000001040b7890 */ /* 0x000fe4000fffe0ff */
[----:B------:R-:W-:Y:S02]  /*1370*/  ULEA.HI.SX32 UR24, UR8, UR6, 0x1f ;  /* 0x0000000608187291 */ /* 0x000fe4000f8ffaff */
[----:B------:R-:W-:Y:S02]  /*1380*/  ULEA.HI.SX32 UR32, UR9, UR6, 0x1f ;  /* 0x0000000609207291 */ /* 0x000fe4000f8ffaff */
[----:B------:R-:W-:Y:S02]  /*1390*/  UIADD3 UR8, UPT, UPT, UR13, 0x2bc00, URZ ;  /* 0x0002bc000d087890 */ /* 0x000fe4000fffe0ff */
[----:B------:R-:W-:Y:S02]  /*13a0*/  UISETP.GT.U32.AND UP0, UPT, UR5, 0xe, UPT ;  /* 0x0000000e0500788c */ /* 0x000fe4000bf04070 */
[----:B------:R-:W-:-:S02]  /*13b0*/  USHF.L.U32 UR19, UR5, 0x2, URZ ;  /* 0x0000000205137899 */ /* 0x000fc400080006ff */
[----:B------:R-:W-:Y:S02]  /*13c0*/  UIADD3 UR16, UPT, UPT, UR16, 0x2a400, URZ ;  /* 0x0002a40010107890 */ /* 0x000fe4000fffe0ff */
[----:B------:R-:W-:Y:S01]  /*13d0*/  UISETP.NE.AND UP1, UPT, UR11, 0x3, UPT ;  /* 0x000000030b00788c */ /* 0x000fe2000bf25270 */
[----:B------:R-:W-:Y:S01]  /*13e0*/  UMOV UR13, UR28 ;  /* 0x0000001c000d7c82 */ /* 0x000fe20008000000 */
[----:B------:R-:W-:Y:S01]  /*13f0*/  UMOV UR25, UR33 ;  /* 0x0000002100197c82 */ /* 0x000fe20008000000 */
[----:B------:R-:W-:Y:S01]  /*1400*/  UMOV UR26, UR34 ;  /* 0x00000022001a7c82 */ /* 0x000fe20008000000 */
[----:B------:R-:W-:Y:S01]  /*1410*/  UMOV UR17, UR33 ;  /* 0x0000002100117c82 */ /* 0x000fe20008000000 */
[----:B------:R-:W-:Y:S01]  /*1420*/  UMOV UR9, UR33 ;  /* 0x0000002100097c82 */ /* 0x000fe20008000000 */
[----:B--23--:R-:W-:Y:S05]  /*1430*/  @P2 BRA `(.L_x_16) ;  /* 0x0000000000102947 */ /* 0x00cfea0003800000 */
[----:B------:R-:W-:-:S06]  /*1440*/  USHF.L.U32 UR4, UR7, 0x1f, URZ ;  /* 0x0000001f07047899 */ /* 0x000fcc00080006ff */
[----:B--2---:R-:W-:-:S04]  /*1450*/  MOV R0, UR4 ;  /* 0x0000000400007c02 */ /* 0x004fc80008000f00 */
[----:B------:R-:W2:Y:S02]  /*1460*/  SYNCS.PHASECHK.TRANS64.TRYWAIT P0, [UR33+0x18], R0 ;  /* 0x00001800ff0075a7 */ /* 0x000ea40008001121 */
[----:B--2---:R-:W-:Y:S05]  /*1470*/  @!P0 BRA `(.L_x_17) ;  /* 0x0000003800b88947 */ /* 0x004fea0003800000 */
.L_x_16:
[----:B------:R-:W-:Y:S02]  /*1480*/  ELECT P1, URZ, PT ;  /* 0x0000000000ff782f */ /* 0x000fe40003820000 */
[----:B------:R-:W-:Y:S01]  /*1490*/  PLOP3.LUT P0, PT, PT, PT, UP0, 0x80, 0x8 ;  /* 0x000000000008781c */ /* 0x000fe20003f0f008 */
[----:B------:R-:W-:Y:S01]  /*14a0*/  USEL UR14, URZ, 0x1, UP1 ;  /* 0x00000001ff0e7887 */ /* 0x000fe20008800000 */
[----:B------:R-:W-:Y:S01]  /*14b0*/  PLOP3.LUT P2, PT, PT, PT, PT, 0x80, 0x8 ;  /* 0x000000000008781c */ /* 0x000fe20003f4f070 */
[----:B------:R-:W-:Y:S02]  /*14c0*/  USEL UR4, UR11, URZ, UP1 ;  /* 0x000000ff0b047287 */ /* 0x000fe40008800000 */
[----:B------:R-:W-:Y:S02]  /*14d0*/  ULOP3.LUT UR7, UR7, UR14, URZ, 0x3c, !UPT ;  /* 0x0000000e07077292 */ /* 0x000fe4000f8e3cff */
[----:B------:R-:W-:Y:S02]  /*14e0*/  UIADD3 UR32, UPT, UPT, UR32, 0x6400, URZ ;  /* 0x0000640020207890 */ /* 0x000fe4000fffe0ff */
[----:B------:R-:W-:-:S02]  /*14f0*/  UIADD3 UR24, UPT, UPT, UR24, 0x12400, URZ ;  /* 0x0001240018187890 */ /* 0x000fc4000fffe0ff */
[----:B------:R-:W-:Y:S01]  /*1500*/  @!UP0 USHF.L.U32 UR14, UR7, 0x1f, URZ ;  /* 0x0000001f070e8899 */ /* 0x000fe200080006ff */
[----:B------:R4:W-:Y:S01]  /*1510*/  @P1 SYNCS.ARRIVE.TRANS64 RZ, [UR33], R3 ;  /* 0x00000003ffff19a7 */ /* 0x0009e20008000021 */
[----:B------:R-:W-:Y:S01]  /*1520*/  @!UP0 ULEA UR15, UR4, UR6, 0x3 ;  /* 0x00000006040f8291 */ /* 0x000fe2000f8e18ff */
[----:B------:R-:W-:Y:S02]  /*1530*/  UMOV UR11, UR19 ;  /* 0x00000013000b7c82 */ /* 0x000fe40008000000 */
[----:B------:R4:W-:Y:S01]  /*1540*/  UTMALDG.2D [UR32], [UR38], desc[URZ] ;  /* 0x0000ff20260075b4 */ /* 0x0009e20008009000 */
[----:B--2---:R-:W-:Y:S01]  /*1550*/  IMAD.U32 R0, RZ, RZ, UR14 ;  /* 0x0000000eff007e24 */ /* 0x004fe2000f8e00ff */
[----:B------:R-:W-:-:S04]  /*1560*/  UIADD3 UR5, UPT, UPT, UR5, 0x1, URZ ;  /* 0x0000000105057890 */ /* 0x000fc8000fffe0ff */
[----:B------:R-:W-:Y:S01]  /*1570*/  UISETP.NE.AND UP0, UPT, UR5, 0x10, UPT ;  /* 0x000000100500788c */ /* 0x000fe2000bf05270 */
[----:B------:R4:W-:Y:S01]  /*1580*/  UTMALDG.3D [UR24], [UR36], desc[URZ] ;  /* 0x0000ff18240075b4 */ /* 0x0009e20008011000 */
[----:B------:R4:W-:Y:S01]  /*1590*/  UTMALDG.3D [UR16], [UR30], desc[URZ] ;  /* 0x0000ff101e0075b4 */ /* 0x0009e20008011000 */
[----:B------:R4:W-:Y:S01]  /*15a0*/  UTMALDG.4D [UR8], [UR22], desc[URZ] ;  /* 0x0000ff08160075b4 */ /* 0x0009e20008019000 */
[----:B------:R4:W2:Y:S05]  /*15b0*/  @!P0 SYNCS.PHASECHK.TRANS64.TRYWAIT P2, [UR15+0x18], R0 ;  /* 0x00001800ff0085a7 */ /* 0x0008aa000804110f */
[----:B------:R-:W-:Y:S05]  /*15c0*/  BRA.U UP0, `(.L_x_18) ;  /* 0xfffffffd004c7547 */ /* 0x000fea000b83ffff */
[----:B----4-:R-:W-:Y:S02]  /*15d0*/  LEA R3, R8, UR6, 0x3 ;  /* 0x0000000608037c11 */ /* 0x010fe4000f8e18ff */
[----:B------:R-:W-:-:S04]  /*15e0*/  SHF.L.U32 R4, R2, 0x1f, RZ ;  /* 0x0000001f02047819 */ /* 0x000fc800000006ff */
[----:B------:R-:W3:Y:S02]  /*15f0*/  SYNCS.PHASECHK.TRANS64.TRYWAIT P0, [R3+URZ+0x40], R4 ;  /* 0x00004004030075a7 */ /* 0x000ee400080011ff */
[----:B---3--:R-:W-:Y:S05]  /*1600*/  @!P0 BRA `(.L_x_19) ;  /* 0x0000003800748947 */ /* 0x008fea0003800000 */
.L_x_67:
[C---:B------:R-:W-:Y:S01]  /*1610*/  LEA R4, R8.reuse, UR6, 0x4 ;  /* 0x0000000608047c11 */ /* 0x040fe2000f8e20ff */
[----:B------:R-:W-:Y:S02]  /*1620*/  VIADD R8, R8, 0x1 ;  /* 0x0000000108087836 */ /* 0x000fe40000000000 */
[----:B------:R-:W-:-:S03]  /*1630*/  IMAD.MOV.U32 R0, RZ, RZ, 0x1 ;  /* 0x00000001ff007424 */ /* 0x000fc600078e00ff */
[----:B---3--:R-:W3:Y:S01]  /*1640*/  LDS.128 R4, [R4+0x2ec10] ;  /* 0x02ec100004047984 */ /* 0x008ee20000000c00 */
[C---:B------:R-:W-:Y:S01]  /*1650*/  ISETP.NE.AND P1, PT, R8.reuse, 0x2, PT ;  /* 0x000000020800780c */ /* 0x040fe20003f25270 */
[----:B------:R4:W-:Y:S06]  /*1660*/  MEMBAR.ALL.CTA ;  /* 0x0000000000007992 */ /* 0x0009ec0000008000 */
[----:B----4-:R-:W4:Y:S01]  /*1670*/  FENCE.VIEW.ASYNC.S ;  /* 0x00000000000073c6 */ /* 0x010f220000000000 */
[----:B------:R-:W-:Y:S01]  /*1680*/  SEL R8, R8, RZ, P1 ;  /* 0x000000ff08087207 */ /* 0x000fe20000800000 */
[----:B----4-:R4:W-:Y:S01]  /*1690*/  SYNCS.ARRIVE.TRANS64.ART0 RZ, [R3+URZ+0x50], R0 ;  /* 0x0000500003ff79a7 */ /* 0x0109e200085000ff */
[----:B---3--:R-:W-:-:S02]  /*16a0*/  ISETP.NE.AND P0, PT, R7, 0x1, PT ;  /* 0x000000010700780c */ /* 0x008fc40003f05270 */
[----:B------:R-:W-:Y:S02]  /*16b0*/  R2UR UR12, R5 ;  /* 0x00000000050c72ca */ /* 0x000fe400000e0000 */
[----:B------:R-:W-:Y:S02]  /*16c0*/  R2UR UR20, R4 ;  /* 0x00000000041472ca */ /* 0x000fe400000e0000 */
[----:B------:R-:W-:Y:S02]  /*16d0*/  R2UR UR28, R6 ;  /* 0x00000000061c72ca */ /* 0x000fe400000e0000 */
[----:B----4-:R-:W-:-:S04]  /*16e0*/  SEL R3, RZ, 0x1, P1 ;  /* 0x00000001ff037807 */ /* 0x010fc80000800000 */
[----:B------:R-:W-:Y:S01]  /*16f0*/  LOP3.LUT R2, R2, R3, RZ, 0x3c, !PT ;  /* 0x0000000302027212 */ /* 0x000fe200078e3cff */
[----:B------:R-:W-:Y:S08]  /*1700*/  @!P0 BRA `(.L_x_20) ;  /* 0xfffffff800d88947 */ /* 0x000ff0000383ffff */
.L_x_15:
[----:B------:R-:W-:Y:S02]  /*1710*/  UISETP.NE.AND UP0, UPT, UR4, 0x2, UPT ;  /* 0x000000020400788c */ /* 0x000fe4000bf05270 */
[----:B------:R-:W-:-:S04]  /*1720*/  UIADD3 UR5, UPT, UPT, UR4, 0x2, URZ ;  /* 0x0000000204057890 */ /* 0x000fc8000fffe0ff */
[----:B------:R-:W-:-:S04]  /*1730*/  USEL UR5, UR5, 0x1, UP0 ;  /* 0x0000000105057887 */ /* 0x000fc80008000000 */
[----:B------:R-:W-:-:S04]  /*1740*/  UISETP.NE.AND UP0, UPT, UR5, 0x3, UPT ;  /* 0x000000030500788c */ /* 0x000fc8000bf05270 */
[----:B------:R-:W-:-:S04]  /*1750*/  UISETP.EQ.XOR UP1, UPT, UR4, 0x2, !UP0 ;  /* 0x000000020400788c */ /* 0x000fc8000c722a70 */
[----:B------:R-:W-:-:S04]  /*1760*/  USEL UR4, URZ, 0x1, !UP1 ;  /* 0x00000001ff047887 */ /* 0x000fc8000c800000 */
[----:B------:R-:W-:Y:S02]  /*1770*/  ULOP3.LUT UR7, UR7, UR4, URZ, 0x3c, !UPT ;  /* 0x0000000407077292 */ /* 0x000fe4000f8e3cff */
[----:B------:R-:W-:Y:S02]  /*1780*/  USEL UR4, UR5, URZ, UP0 ;  /* 0x000000ff05047287 */ /* 0x000fe40008000000 */
[----:B------:R-:W-:Y:S02]  /*1790*/  USHF.L.U32 UR7, UR7, 0x1f, URZ ;  /* 0x0000001f07077899 */ /* 0x000fe400080006ff */
[----:B------:R-:W-:-:S04]  /*17a0*/  ULEA UR4, UR4, UR6, 0x3 ;  /* 0x0000000604047291 */ /* 0x000fc8000f8e18ff */
[----:B------:R-:W-:-:S05]  /*17b0*/  MOV R0, UR7 ;  /* 0x0000000700007c02 */ /* 0x000fca0008000f00 */
[----:B------:R-:W3:Y:S02]  /*17c0*/  SYNCS.PHASECHK.TRANS64.TRYWAIT P0, [UR4+0x18], R0 ;  /* 0x00001800ff0075a7 */ /* 0x000ee40008001104 */
[----:B---3--:R-:W-:Y:S05]  /*17d0*/  @!P0 BRA `(.L_x_21) ;  /* 0x0000003800188947 */ /* 0x008fea0003800000 */
.L_x_69:
[----:B------:R-:W-:-:S13]  /*17e0*/  ELECT P0, URZ, PT ;  /* 0x0000000000ff782f */ /* 0x000fda0003800000 */
[----:B---3--:R-:W-:-:S04]  /*17f0*/  @P0 MOV R0, 0xd800 ;  /* 0x0000d80000000802 */ /* 0x008fc80000000f00 */
[----:B------:R3:W-:Y:S03]  /*1800*/  @P0 SYNCS.ARRIVE.TRANS64 RZ, [UR4], R0 ;  /* 0x00000000ffff09a7 */ /* 0x0007e60008000004 */
.L_x_13:
[----:B------:R-:W-:-:S13]  /*1810*/  ISETP.NE.AND P0, PT, R71, 0x4, PT ;  /* 0x000000044700780c */ /* 0x000fda0003f05270 */
[----:B------:R-:W-:Y:S05]  /*1820*/  @P0 BRA `(.L_x_22) ;  /* 0x0000000c001c0947 */ /* 0x000fea0003800000 */
[----:B------:R-:W4:Y:S08]  /*1830*/  S2UR UR4, SR_CgaCtaId ;  /* 0x00000000000479c3 */ /* 0x000f300000008800 */
[----:B------:R-:W-:Y:S06]  /*1840*/  BAR.SYNC.DEFER_BLOCKING 0x3, 0xa0 ;  /* 0x00c2800000007b1d */ /* 0x000fec0000010000 */
[----:B------:R-:W-:-:S02]  /*1850*/  UMOV UR50, 0x400 ;  /* 0x0000040000327882 */ /* 0x000fc40000000000 */
[----:B----4-:R-:W-:-:S09]  /*1860*/  ULEA UR50, UR4, UR50, 0x18 ;  /* 0x0000003204327291 */ /* 0x010fd2000f8ec0ff */
[----:B---3--:R-:W3:Y:S01]  /*1870*/  LDS R0, [UR50+0x68] ;  /* 0x00006832ff007984 */ /* 0x008ee20008000800 */
[----:B------:R-:W4:Y:S02]  /*1880*/  SYNCS.PHASECHK.TRANS64.TRYWAIT P0, [UR50+0x40], RZ ;  /* 0x000040ffff0075a7 */ /* 0x000f240008001132 */
[----:B---34-:R-:W-:Y:S05]  /*1890*/  @!P0 BRA `(.L_x_23) ;  /* 0x0000003800088947 */ /* 0x018fea0003800000 */
.L_x_71:
[----:B------:R-:W4:Y:S01]  /*18a0*/  LDS R3, [UR50+0x2ec1c] ;  /* 0x02ec1c32ff037984 */ /* 0x000f220008000800 */
[----:B---3--:R-:W-:Y:S01]  /*18b0*/  IMAD.MOV.U32 R2, RZ, RZ, 0x1 ;  /* 0x00000001ff027424 */ /* 0x008fe200078e00ff */
[----:B------:R-:W-:Y:S01]  /*18c0*/  R2UR UR5, R0 ;  /* 0x00000000000572ca */ /* 0x000fe200000e0000 */
[----:B------:R-:W-:Y:S01]  /*18d0*/  UMOV UR73, 0x1 ;  /* 0x0000000100497882 */ /* 0x000fe20000000000 */
[----:B------:R3:W-:Y:S06]  /*18e0*/  MEMBAR.ALL.CTA ;  /* 0x0000000000007992 */ /* 0x0007ec0000008000 */
[----:B---3--:R-:W3:Y:S02]  /*18f0*/  FENCE.VIEW.ASYNC.S ;  /* 0x00000000000073c6 */ /* 0x008ee40000000000 */
[----:B---3--:R3:W-:Y:S01]  /*1900*/  SYNCS.ARRIVE.TRANS64.ART0 RZ, [UR50+0x50], R2 ;  /* 0x00005002ffff79a7 */ /* 0x0087e20008500032 */
[----:B----4-:R-:W-:-:S13]  /*1910*/  ISETP.NE.AND P0, PT, R3, 0x1, PT ;  /* 0x000000010300780c */ /* 0x010fda0003f05270 */
[----:B---3--:R-:W-:Y:S05]  /*1920*/  @P0 BRA `(.L_x_24) ;  /* 0x0000000800bc0947 */ /* 0x008fea0003800000 */
[----:B------:R-:W-:Y:S01]  /*1930*/  UIADD3 UR8, UPT, UPT, UR50, 0x2bc00, URZ ;  /* 0x0002bc0032087890 */ /* 0x000fe2000fffe0ff */
[----:B------:R-:W-:Y:S01]  /*1940*/  HFMA2 R5, -RZ, RZ, 0, 5.9604644775390625e-08 ;  /* 0x00000001ff057431 */ /* 0x000fe200000001ff */
[----:B------:R-:W-:Y:S01]  /*1950*/  UIADD3 UR7, UPT, UPT, UR50, 0x2a400, URZ ;  /* 0x0002a40032077890 */ /* 0x000fe2000fffe0ff */
[----:B------:R-:W-:Y:S01]  /*1960*/  MOV R4, RZ ;  /* 0x000000ff00047202 */ /* 0x000fe20000000f00 */
[----:B------:R-:W-:Y:S02]  /*1970*/  UIADD3 UR4, UPT, UPT, UR50, 0x12400, URZ ;  /* 0x0001240032047890 */ /* 0x000fe4000fffe0ff */
[----:B------:R-:W-:Y:S02]  /*1980*/  UIADD3 UR68, UPT, UPT, UR5, 0x1d0, URZ ;  /* 0x000001d005447890 */ /* 0x000fe4000fffe0ff */
[----:B------:R-:W-:Y:S02]  /*1990*/  UIADD3 UR66, UPT, UPT, UR5, 0x1d4, URZ ;  /* 0x000001d405427890 */ /* 0x000fe4000fffe0ff */
[----:B------:R-:W-:-:S02]  /*19a0*/  UIADD3 UR62, UPT, UPT, UR5, 0x1dc, URZ ;  /* 0x000001dc053e7890 */ /* 0x000fc4000fffe0ff */
[----:B------:R-:W-:Y:S02]  /*19b0*/  UIADD3 UR6, UPT, UPT, UR50, 0x6400, URZ ;  /* 0x0000640032067890 */ /* 0x000fe4000fffe0ff */
[----:B------:R-:W-:Y:S02]  /*19c0*/  UIADD3 UR64, UPT, UPT, UR5, 0x1d8, URZ ;  /* 0x000001d805407890 */ /* 0x000fe4000fffe0ff */
[----:B------:R-:W-:Y:S02]  /*19d0*/  USHF.R.U32.HI UR12, URZ, 0x4, UR8 ;  /* 0x00000004ff0c7899 */ /* 0x000fe40008011608 */
[----:B------:R-:W-:Y:S02]  /*19e0*/  USHF.R.U32.HI UR11, URZ, 0x4, UR7 ;  /* 0x00000004ff0b7899 */ /* 0x000fe40008011607 */
[----:B------:R-:W-:Y:S02]  /*19f0*/  USHF.R.U32.HI UR9, URZ, 0x4, UR4 ;  /* 0x00000004ff097899 */ /* 0x000fe40008011604 */
[----:B------:R-:W-:-:S02]  /*1a00*/  UIADD3 UR69, UPT, UPT, UR5, 0x1e0, URZ ;  /* 0x000001e005457890 */ /* 0x000fc4000fffe0ff */
[----:B------:R-:W-:Y:S02]  /*1a10*/  UIADD3 UR67, UPT, UPT, UR5, 0x1e8, URZ ;  /* 0x000001e805437890 */ /* 0x000fe4000fffe0ff */
[----:B------:R-:W-:Y:S02]  /*1a20*/  UIADD3 UR63, UPT, UPT, UR5, 0x1f8, URZ ;  /* 0x000001f8053f7890 */ /* 0x000fe4000fffe0ff */
[----:B------:R-:W-:Y:S02]  /*1a30*/  USHF.R.U32.HI UR8, URZ, 0x1, UR68 ;  /* 0x00000001ff087899 */ /* 0x000fe40008011644 */
[----:B------:R-:W-:Y:S02]  /*1a40*/  USHF.R.U32.HI UR7, URZ, 0x1, UR66 ;  /* 0x00000001ff077899 */ /* 0x000fe40008011642 */
[----:B------:R-:W-:Y:S02]  /*1a50*/  USHF.R.U32.HI UR4, URZ, 0x1, UR62 ;  /* 0x00000001ff047899 */ /* 0x000fe4000801163e */
[----:B------:R-:W-:Y:S01]  /*1a60*/  USHF.R.U32.HI UR10, URZ, 0x4, UR6 ;  /* 0x00000004ff0a7899 */ /* 0x000fe20008011606 */
[----:B------:R-:W-:Y:S01]  /*1a70*/  UMOV UR54, 0x8c02480 ;  /* 0x08c0248000367882 */ /* 0x000fe20000000000 */
[----:B------:R-:W-:-:S02]  /*1a80*/  UIADD3 UR65, UPT, UPT, UR5, 0x1f0, URZ ;  /* 0x000001f005417890 */ /* 0x000fc4000fffe0ff */
[----:B------:R-:W-:Y:S02]  /*1a90*/  USHF.R.U32.HI UR6, URZ, 0x1, UR64 ;  /* 0x00000001ff067899 */ /* 0x000fe40008011640 */
[----:B------:R-:W-:Y:S02]  /*1aa0*/  USEL UR13, URZ, 0x4000, UP6 ;  /* 0x00004000ff0d7887 */ /* 0x000fe4000b000000 */
[----:B------:R-:W-:Y:S02]  /*1ab0*/  USHF.R.U32.HI UR60, URZ, 0x1a, UR69 ;  /* 0x0000001aff3c7899 */ /* 0x000fe40008011645 */
[----:B------:R-:W-:Y:S02]  /*1ac0*/  USHF.R.U32.HI UR58, URZ, 0x1a, UR67 ;  /* 0x0000001aff3a7899 */ /* 0x000fe40008011643 */
[----:B------:R-:W-:Y:S02]  /*1ad0*/  USHF.R.U32.HI UR15, URZ, 0x1a, UR63 ;  /* 0x0000001aff0f7899 */ /* 0x000fe4000801163f */
[----:B------:R-:W-:-:S02]  /*1ae0*/  USEL UR54, UR54, 0x8c00480, !UP5 ;  /* 0x08c0048036367887 */ /* 0x000fc4000e800000 */
[----:B------:R-:W-:Y:S02]  /*1af0*/  ULOP3.LUT UR8, UR8, 0x60000000, URZ, 0xc0, !UPT ;  /* 0x6000000008087892 */ /* 0x000fe4000f8ec0ff */
[----:B------:R-:W-:Y:S02]  /*1b00*/  ULOP3.LUT UR7, UR7, 0x60000000, URZ, 0xc0, !UPT ;  /* 0x6000000007077892 */ /* 0x000fe4000f8ec0ff */
[----:B------:R-:W-:Y:S02]  /*1b10*/  ULOP3.LUT UR4, UR4, 0x60000000, URZ, 0xc0, !UPT ;  /* 0x6000000004047892 */ /* 0x000fe4000f8ec0ff */
[----:B------:R-:W-:Y:S02]  /*1b20*/  USHF.R.U32.HI UR14, URZ, 0x1a, UR65 ;  /* 0x0000001aff0e7899 */ /* 0x000fe40008011641 */
[----:B------:R-:W-:Y:S02]  /*1b30*/  ULOP3.LUT UR6, UR6, 0x60000000, URZ, 0xc0, !UPT ;  /* 0x6000000006067892 */ /* 0x000fe4000f8ec0ff */
[----:B------:R-:W-:-:S02]  /*1b40*/  UIADD3 UR54, UPT, UPT, UR13, UR54, URZ ;  /* 0x000000360d367290 */ /* 0x000fc4000fffe0ff */
[----:B------:R-:W-:Y:S02]  /*1b50*/  ULOP3.LUT UR60, UR8, 0x30, UR60, 0xf8, !UPT ;  /* 0x00000030083c7892 */ /* 0x000fe4000f8ef83c */
[----:B------:R-:W-:Y:S02]  /*1b60*/  ULOP3.LUT UR58, UR7, 0x30, UR58, 0xf8, !UPT ;  /* 0x00000030073a7892 */ /* 0x000fe4000f8ef83a */
[----:B------:R-:W-:Y:S02]  /*1b70*/  ULOP3.LUT UR4, UR4, 0x30, UR15, 0xf8, !UPT ;  /* 0x0000003004047892 */ /* 0x000fe4000f8ef80f */
[----:B------:R-:W-:Y:S02]  /*1b80*/  ULOP3.LUT UR6, UR6, 0x30, UR14, 0xf8, !UPT ;  /* 0x0000003006067892 */ /* 0x000fe4000f8ef80e */
[----:B------:R-:W-:Y:S02]  /*1b90*/  ULOP3.LUT UR12, UR12, 0x3fc0, URZ, 0xc0, !UPT ;  /* 0x00003fc00c0c7892 */ /* 0x000fe4000f8ec0ff */
[----:B------:R-:W-:-:S02]  /*1ba0*/  ULOP3.LUT UR11, UR11, 0x3fc0, URZ, 0xc0, !UPT ;  /* 0x00003fc00b0b7892 */ /* 0x000fc4000f8ec0ff */
[----:B------:R-:W-:Y:S02]  /*1bb0*/  ULOP3.LUT UR10, UR10, 0x3fc0, URZ, 0xc0, !UPT ;  /* 0x00003fc00a0a7892 */ /* 0x000fe4000f8ec0ff */
[----:B------:R-:W-:Y:S02]  /*1bc0*/  ULOP3.LUT UR9, UR9, 0x3fc0, URZ, 0xc0, !UPT ;  /* 0x00003fc009097892 */ /* 0x000fe4000f8ec0ff */
[----:B------:R-:W-:Y:S02]  /*1bd0*/  ULOP3.LUT UR61, UR60, UR54, URZ, 0xfc, !UPT ;  /* 0x000000363c3d7292 */ /* 0x000fe4000f8efcff */
[----:B------:R-:W-:Y:S02]  /*1be0*/  ULOP3.LUT UR59, UR58, UR54, URZ, 0xfc, !UPT ;  /* 0x000000363a3b7292 */ /* 0x000fe4000f8efcff */
[----:B------:R-:W-:Y:S02]  /*1bf0*/  ULOP3.LUT UR57, UR6, UR54, URZ, 0xfc, !UPT ;  /* 0x0000003606397292 */ /* 0x000fe4000f8efcff */
[----:B------:R-:W-:-:S02]  /*1c00*/  ULOP3.LUT UR55, UR4, UR54, URZ, 0xfc, !UPT ;  /* 0x0000003604377292 */ /* 0x000fc4000f8efcff */
[----:B------:R-:W-:Y:S02]  /*1c10*/  UIADD3 UR74, UPT, UPT, UR50, 0x30, URZ ;  /* 0x00000030324a7890 */ /* 0x000fe4000fffe0ff */
[----:B------:R-:W-:Y:S02]  /*1c20*/  ULOP3.LUT UR53, UR12, 0x10000, URZ, 0xfc, !UPT ;  /* 0x000100000c357892 */ /* 0x000fe4000f8efcff */
[----:B------:R-:W-:Y:S02]  /*1c30*/  ULOP3.LUT UR70, UR11, 0x10000, URZ, 0xfc, !UPT ;  /* 0x000100000b467892 */ /* 0x000fe4000f8efcff */
[----:B------:R-:W-:Y:S02]  /*1c40*/  ULOP3.LUT UR71, UR10, 0x10000, URZ, 0xfc, !UPT ;  /* 0x000100000a477892 */ /* 0x000fe4000f8efcff */
[----:B------:R-:W-:Y:S01]  /*1c50*/  ULOP3.LUT UR72, UR9, 0x10000, URZ, 0xfc, !UPT ;  /* 0x0001000009487892 */ /* 0x000fe2000f8efcff */
[----:B------:R-:W-:Y:S01]  /*1c60*/  UMOV UR4, 0x1 ;  /* 0x0000000100047882 */ /* 0x000fe20000000000 */
[----:B------:R-:W-:Y:S01]  /*1c70*/  UMOV UR15, URZ ;  /* 0x000000ff000f7c82 */ /* 0x000fe20008000000 */
[----:B------:R-:W-:Y:S01]  /*1c80*/  UMOV UR14, URZ ;  /* 0x000000ff000e7c82 */ /* 0x000fe20008000000 */
[----:B------:R-:W-:Y:S01]  /*1c90*/  UMOV UR60, URZ ;  /* 0x000000ff003c7c82 */ /* 0x000fe20008000000 */
[----:B------:R-:W-:Y:S01]  /*1ca0*/  UMOV UR58, URZ ;  /* 0x000000ff003a7c82 */ /* 0x000fe20008000000 */
[----:B------:R-:W-:Y:S01]  /*1cb0*/  UMOV UR56, URZ ;  /* 0x000000ff00387c82 */ /* 0x000fe20008000000 */
[----:B------:R-:W-:-:S05]  /*1cc0*/  UMOV UR54, URZ ;  /* 0x000000ff00367c82 */ /* 0x000fca0008000000 */
.L_x_31:
[----:B------:R-:W-:Y:S02]  /*1cd0*/  USHF.L.U32 UR7, UR15, 0x1f, URZ ;  /* 0x0000001f0f077899 */ /* 0x000fe400080006ff */
[----:B------:R-:W-:Y:S02]  /*1ce0*/  ULEA UR8, UR14, UR50, 0x3 ;  /* 0x000000320e087291 */ /* 0x000fe4000f8e18ff */
[----:B------:R-:W-:Y:S02]  /*1cf0*/  USHF.L.U32 UR6, UR4, 0x1f, URZ ;  /* 0x0000001f04067899 */ /* 0x000fe400080006ff */
[----:B----4-:R-:W-:Y:S01]  /*1d00*/  MOV R2, UR7 ;  /* 0x0000000700027c02 */ /* 0x010fe20008000f00 */
[----:B------:R-:W-:Y:S02]  /*1d10*/  ULOP3.LUT UR73, UR4, 0x1, URZ, 0x3c, !UPT ;  /* 0x0000000104497892 */ /* 0x000fe4000f8e3cff */
[----:B------:R-:W-:Y:S01]  /*1d20*/  UPLOP3.LUT UP2, UPT, UPT, UPT, UPT, 0x40, 0x4 ;  /* 0x000000000004789c */ /* 0x000fe20003f4e870 */
[----:B------:R-:W-:Y:S01]  /*1d30*/  MOV R0, UR6 ;  /* 0x0000000600007c02 */ /* 0x000fe20008000f00 */
[----:B------:R3:W4:Y:S01]  /*1d40*/  SYNCS.PHASECHK.TRANS64.TRYWAIT P1, [UR8], R2 ;  /* 0x00000002ff0075a7 */ /* 0x0007220008021108 */
[----:B------:R-:W-:-:S02]  /*1d50*/  UIMAD UR43, UR73, 0xd0, UR5 ;  /* 0x000000d0492b78a4 */ /* 0x000fc4000f8e0205 */
[----:B------:R-:W5:Y:S02]  /*1d60*/  SYNCS.PHASECHK.TRANS64.TRYWAIT P0, [UR50+0x38], R0 ;  /* 0x00003800ff0075a7 */ /* 0x000f640008001132 */
[----:B---345:R-:W-:Y:S08]  /*1d70*/  @P0 BRA `(.L_x_25) ;  /* 0x0000000000080947 */ /* 0x038ff00003800000 */
[----:B------:R-:W3:Y:S02]  /*1d80*/  SYNCS.PHASECHK.TRANS64.TRYWAIT P0, [UR50+0x38], R0 ;  /* 0x00003800ff0075a7 */ /* 0x000ee40008001132 */
[----:B---3--:R-:W-:Y:S05]  /*1d90*/  @!P0 BRA `(.L_x_26) ;  /* 0x0000003000e08947 */ /* 0x008fea0003800000 */
.L_x_25:
[----:B------:R-:W-:-:S05]  /*1da0*/  UMOV UR4, URZ ;  /* 0x000000ff00047c82 */ /* 0x000fca0008000000 */
.L_x_29:
[----:B----4-:R-:W-:Y:S02]  /*1db0*/  UIADD3 UR17, UPT, UPT, UR14, 0x1, URZ ;  /* 0x000000010e117890 */ /* 0x010fe4000fffe0ff */
[----:B------:R-:W-:Y:S02]  /*1dc0*/  UISETP.GT.U32.AND UP0, UPT, UR4, 0xe, UPT ;  /* 0x0000000e0400788c */ /* 0x000fe4000bf04070 */
[----:B------:R-:W-:Y:S02]  /*1dd0*/  UISETP.NE.AND UP1, UPT, UR17, 0x3, UPT ;  /* 0x000000031100788c */ /* 0x000fe4000bf25270 */
[----:B------:R-:W-:Y:S02]  /*1de0*/  ULEA UR12, UR14, UR70, 0x7 ;  /* 0x000000460e0c7291 */ /* 0x000fe4000f8e38ff */
[----:B------:R-:W-:Y:S01]  /*1df0*/  ULEA UR6, UR14, UR53, 0x8 ;  /* 0x000000350e067291 */ /* 0x000fe2000f8e40ff */
[----:B------:R-:W-:Y:S01]  /*1e00*/  PLOP3.LUT P0, PT, PT, PT, UP0, 0x80, 0x8 ;  /* 0x000000000008781c */ /* 0x000fe20003f0f008 */
[----:B------:R-:W-:Y:S02]  /*1e10*/  ULEA UR10, UR14, UR72, 0xb ;  /* 0x000000480e0a7291 */ /* 0x000fe4000f8e58ff */
[----:B------:R-:W-:Y:S02]  /*1e20*/  ULEA UR8, UR14, UR71, 0xa ;  /* 0x000000470e087291 */ /* 0x000fe4000f8e50ff */
[----:B------:R-:W-:Y:S02]  /*1e30*/  ULEA UR42, UR14, UR50, 0x3 ;  /* 0x000000320e2a7291 */ /* 0x000fe4000f8e18ff */
[----:B------:R-:W-:Y:S02]  /*1e40*/  USEL UR14, UR17, URZ, UP1 ;  /* 0x000000ff110e7287 */ /* 0x000fe40008800000 */
[----:B------:R-:W-:Y:S02]  /*1e50*/  UIADD3 UR40, UPT, UPT, UR12, 0x20, URZ ;  /* 0x000000200c287890 */ /* 0x000fe4000fffe0ff */
        /* <DEDUP_REMOVED lines=16> */
[----:B------:R-:W-:Y:S01]  /*1f60*/  USEL UR45, URZ, 0x1, UP1 ;  /* 0x00000001ff2d7887 */ /* 0x000fe20008800000 */
[----:B------:R-:W-:Y:S01]  /*1f70*/  UMOV UR13, 0x4008 ;  /* 0x00004008000d7882 */ /* 0x000fe20000000000 */
        /* <DEDUP_REMOVED lines=16> */
[----:B---3--:R-:W-:Y:S05]  /*2080*/  @P1 BRA `(.L_x_27) ;  /* 0x0000000000101947 */ /* 0x008fea0003800000 */
[----:B------:R-:W-:Y:S06]  /*2090*/  USHF.L.U32 UR44, UR15, 0x1f, URZ ;  /* 0x0000001f0f2c7899 */ /* 0x000fec00080006ff */
[----:B---3--:R-:W-:Y:S04]  /*20a0*/  MOV R0, UR44 ;  /* 0x0000002c00007c02 */ /* 0x008fe80008000f00 */
[----:B------:R-:W3:Y:S02]  /*20b0*/  SYNCS.PHASECHK.TRANS64.TRYWAIT P1, [UR42], R0 ;  /* 0x00000000ff0075a7 */ /* 0x000ee4000802112a */
[----:B---3--:R-:W-:Y:S05]  /*20c0*/  @!P1 BRA `(.L_x_28) ;  /* 0x0000003000349947 */ /* 0x008fea0003800000 */
.L_x_27:
[----:B------:R4:W-:Y:S01]  /*20d0*/  UTCCP.T.S.4x32dp128bit tmem[UR5+0x1d0], gdesc[UR12] ;  /* 0x0001d00c050079e7 */ /* 0x0009e20009100000 */
[----:B------:R-:W-:Y:S01]  /*20e0*/  ULOP3.LUT UR15, UR15, UR45, URZ, 0x3c, !UPT ;  /* 0x0000002d0f0f7292 */ /* 0x000fe2000f8e3cff */
[----:B------:R4:W-:Y:S01]  /*20f0*/  UTCCP.T.S.4x32dp128bit tmem[UR5+0x1d4], gdesc[UR40] ;  /* 0x0001d428050079e7 */ /* 0x0009e20009100000 */
[----:B------:R4:W-:Y:S01]  /*2100*/  UTCCP.T.S.4x32dp128bit tmem[UR5+0x1d8], gdesc[UR38] ;  /* 0x0001d826050079e7 */ /* 0x0009e20009100000 */
[----:B------:R4:W-:Y:S01]  /*2110*/  UTCCP.T.S.4x32dp128bit tmem[UR5+0x1dc], gdesc[UR36] ;  /* 0x0001dc24050079e7 */ /* 0x0009e20009100000 */
[----:B------:R4:W-:Y:S01]  /*2120*/  UTCCP.T.S.4x32dp128bit tmem[UR5+0x1e0], gdesc[UR6] ;  /* 0x0001e006050079e7 */ /* 0x0009e20009100000 */
[----:B------:R-:W-:Y:S01]  /*2130*/  PLOP3.LUT P1, PT, PT, PT, PT, 0x80, 0x8 ;  /* 0x000000000008781c */ /* 0x000fe20003f2f070 */
[----:B------:R4:W-:Y:S01]  /*2140*/  UTCCP.T.S.4x32dp128bit tmem[UR5+0x1e4], gdesc[UR34] ;  /* 0x0001e422050079e7 */ /* 0x0009e20009100000 */
[----:B------:R4:W-:Y:S01]  /*2150*/  UTCCP.T.S.4x32dp128bit tmem[UR5+0x1e8], gdesc[UR32] ;  /* 0x0001e820050079e7 */ /* 0x0009e20009100000 */
[----:B------:R-:W-:Y:S01]  /*2160*/  UMOV UR44, UR51 ;  /* 0x00000033002c7c82 */ /* 0x000fe20008000000 */
[----:B------:R-:W-:Y:S01]  /*2170*/  @!UP0 USHF.L.U32 UR42, UR15, 0x1f, URZ ;  /* 0x0000001f0f2a8899 */ /* 0x000fe200080006ff */
[----:B------:R4:W-:Y:S01]  /*2180*/  UTCCP.T.S.4x32dp128bit tmem[UR5+0x1ec], gdesc[UR30] ;  /* 0x0001ec1e050079e7 */ /* 0x0009e20009100000 */
[----:B------:R-:W-:Y:S01]  /*2190*/  @!UP0 ULEA UR51, UR14, UR50, 0x3 ;  /* 0x000000320e338291 */ /* 0x000fe2000f8e18ff */
[----:B------:R4:W-:Y:S01]  /*21a0*/  UTCCP.T.S.4x32dp128bit tmem[UR5+0x1f0], gdesc[UR28] ;  /* 0x0001f01c050079e7 */ /* 0x0009e20009100000 */
[----:B------:R4:W-:Y:S01]  /*21b0*/  UTCCP.T.S.4x32dp128bit tmem[UR5+0x1f4], gdesc[UR26] ;  /* 0x0001f41a050079e7 */ /* 0x0009e20009100000 */
[----:B------:R4:W-:Y:S01]  /*21c0*/  UTCCP.T.S.4x32dp128bit tmem[UR5+0x1f8], gdesc[UR24] ;  /* 0x0001f818050079e7 */ /* 0x0009e20009100000 */
[----:B------:R4:W-:Y:S01]  /*21d0*/  UTCCP.T.S.4x32dp128bit tmem[UR5+0x1fc], gdesc[UR22] ;  /* 0x0001fc16050079e7 */ /* 0x0009e20009100000 */
[----:B------:R4:W-:Y:S01]  /*21e0*/  UTCOMMA.4X gdesc[UR8], gdesc[UR10], tmem[UR43], tmem[UR60], idesc[UR61], tmem[UR68], UP2 ;  /* 0x80443c0a080075ea */ /* 0x0009e2000900002b */
[----:B------:R-:W-:Y:S01]  /*21f0*/  UMOV UR49, 0x40004040 ;  /* 0x4000404000317882 */ /* 0x000fe20000000000 */
[----:B---3--:R-:W-:Y:S01]  /*2200*/  MOV R0, UR42 ;  /* 0x0000002a00007c02 */ /* 0x008fe20008000f00 */
[----:B------:R4:W-:Y:S01]  /*2210*/  UTCOMMA.4X gdesc[UR18], gdesc[UR20], tmem[UR43], tmem[UR58], idesc[UR59], tmem[UR66], UPT ;  /* 0x80423a14120075ea */ /* 0x0009e2000b80002b */
[----:B------:R-:W-:Y:S01]  /*2220*/  UMOV UR47, 0x40004040 ;  /* 0x40004040002f7882 */ /* 0x000fe20000000000 */
[----:B------:R-:W-:Y:S01]  /*2230*/  UMOV UR45, 0x40004040 ;  /* 0x40004040002d7882 */ /* 0x000fe20000000000 */
[----:B------:R4:W-:Y:S01]  /*2240*/  UTCOMMA.4X gdesc[UR48], gdesc[UR16], tmem[UR43], tmem[UR56], idesc[UR57], tmem[UR64], UPT ;  /* 0x80403810300075ea */ /* 0x0009e2000b80002b */
[----:B------:R4:W-:Y:S01]  /*2250*/  UTCOMMA.4X gdesc[UR44], gdesc[UR46], tmem[UR43], tmem[UR54], idesc[UR55], tmem[UR62], UPT ;  /* 0x803e362e2c0075ea */ /* 0x0009e2000b80002b */
[----:B------:R4:W-:Y:S01]  /*2260*/  UTCBAR [UR52], URZ ;  /* 0x000000ff340073e9 */ /* 0x0009e200080000ff */
[----:B------:R4:W3:Y:S01]  /*2270*/  @!P0 SYNCS.PHASECHK.TRANS64.TRYWAIT P1, [UR51], R0 ;  /* 0x00000000ff0085a7 */ /* 0x0008e20008021133 */
[----:B------:R-:W-:Y:S02]  /*2280*/  UIADD3 UR4, UPT, UPT, UR4, 0x1, URZ ;  /* 0x0000000104047890 */ /* 0x000fe4000fffe0ff */
[----:B------:R-:W-:Y:S02]  /*2290*/  UPLOP3.LUT UP2, UPT, UPT, UPT, UPT, 0x80, 0x8 ;  /* 0x000000000008789c */ /* 0x000fe40003f4f070 */
[----:B------:R-:W-:Y:S09]  /*22a0*/  UISETP.NE.AND UP0, UPT, UR4, 0x10, UPT ;  /* 0x000000100400788c */ /* 0x000ff2000bf05270 */
[----:B------:R-:W-:Y:S05]  /*22b0*/  BRA.U UP0, `(.L_x_29) ;  /* 0xfffffff900bc7547 */ /* 0x000fea000b83ffff */
[----:B------:R-:W-:Y:S01]  /*22c0*/  USHF.L.U32 UR4, UR73, 0x1f, URZ ;  /* 0x0000001f49047899 */ /* 0x000fe200080006ff */
[----:B------:R-:W-:Y:S01]  /*22d0*/  LEA R2, R5, UR50, 0x3 ;  /* 0x0000003205027c11 */ /* 0x000fe2000f8e18ff */
[----:B------:R4:W-:Y:S01]  /*22e0*/  UTCBAR [UR74], URZ ;  /* 0x000000ff4a0073e9 */ /* 0x0009e200080000ff */
[----:B------:R-:W-:-:S03]  /*22f0*/  SHF.L.U32 R3, R4, 0x1f, RZ ;  /* 0x0000001f04037819 */ /* 0x000fc600000006ff */
[----:B----4-:R-:W-:-:S04]  /*2300*/  IMAD.U32 R0, RZ, RZ, UR4 ;  /* 0x00000004ff007e24 */ /* 0x010fc8000f8e00ff */
[----:B------:R4:W-:Y:S01]  /*2310*/  SYNCS.PHASECHK.TRANS64.TRYWAIT PT, [UR50+0x38], R0 ;  /* 0x00003800ff0075a7 */ /* 0x0009e200080e1132 */
[----:B------:R-:W5:Y:S02]  /*2320*/  SYNCS.PHASECHK.TRANS64.TRYWAIT P0, [R2+URZ+0x40], R3 ;  /* 0x00004003020075a7 */ /* 0x000f6400080011ff */
[----:B----45:R-:W-:Y:S05]  /*2330*/  @!P0 BRA `(.L_x_30) ;  /* 0x0000002c00b88947 */ /* 0x030fea0003800000 */
.L_x_75:
[C---:B------:R-:W-:Y:S01]  /*2340*/  LEA R0, R5.reuse, UR50, 0x4 ;  /* 0x0000003205007c11 */ /* 0x040fe2000f8e20ff */
[----:B------:R-:W-:Y:S01]  /*2350*/  VIADD R5, R5, 0x1 ;  /* 0x0000000105057836 */ /* 0x000fe20000000000 */
[----:B------:R-:W-:Y:S01]  /*2360*/  UMOV UR4, UR73 ;  /* 0x0000004900047c82 */ /* 0x000fe20008000000 */
[----:B------:R-:W-:-:S03]  /*2370*/  IMAD.MOV.U32 R3, RZ, RZ, 0x1 ;  /* 0x00000001ff037424 */ /* 0x000fc600078e00ff */
[----:B------:R-:W5:Y:S01]  /*2380*/  LDS R0, [R0+0x2ec1c] ;  /* 0x02ec1c0000007984 */ /* 0x000f620000000800 */
[C---:B---3--:R-:W-:Y:S01]  /*2390*/  ISETP.NE.AND P1, PT, R5.reuse, 0x2, PT ;  /* 0x000000020500780c */ /* 0x048fe20003f25270 */
[----:B------:R3:W-:Y:S06]  /*23a0*/  MEMBAR.ALL.CTA ;  /* 0x0000000000007992 */ /* 0x0007ec0000008000 */
[----:B---3--:R-:W3:Y:S01]  /*23b0*/  FENCE.VIEW.ASYNC.S ;  /* 0x00000000000073c6 */ /* 0x008ee20000000000 */
[----:B------:R-:W-:Y:S01]  /*23c0*/  SEL R5, R5, RZ, P1 ;  /* 0x000000ff05057207 */ /* 0x000fe20000800000 */
[----:B---3--:R3:W-:Y:S01]  /*23d0*/  SYNCS.ARRIVE.TRANS64.ART0 RZ, [R2+URZ+0x50], R3 ;  /* 0x0000500302ff79a7 */ /* 0x0087e200085000ff */
[----:B-----5:R-:W-:-:S02]  /*23e0*/  ISETP.NE.AND P0, PT, R0, 0x1, PT ;  /* 0x000000010000780c */ /* 0x020fc40003f05270 */
[----:B---3--:R-:W-:-:S04]  /*23f0*/  SEL R3, RZ, 0x1, P1 ;  /* 0x00000001ff037807 */ /* 0x008fc80000800000 */
[----:B------:R-:W-:-:S07]  /*2400*/  LOP3.LUT R4, R4, R3, RZ, 0x3c, !PT ;  /* 0x0000000304047212 */ /* 0x000fce00078e3cff */
[----:B------:R-:W-:Y:S05]  /*2410*/  @!P0 BRA `(.L_x_31) ;  /* 0xfffffff8002c8947 */ /* 0x000fea000383ffff */
.L_x_24:
[----:B------:R-:W3:Y:S02]  /*2420*/  S2UR UR4, SR_CgaCtaId ;  /* 0x00000000000479c3 */ /* 0x000ee40000008800 */
[----:B---3--:R-:W-:-:S04]  /*2430*/  ULOP3.LUT UR4, UR4, 0x1, URZ, 0xc0, !UPT ;  /* 0x0000000104047892 */ /* 0x008fc8000f8ec0ff */
[----:B------:R-:W-:-:S09]  /*2440*/  UISETP.NE.U32.AND UP0, UPT, UR4, 0x1, UPT ;  /* 0x000000010400788c */ /* 0x000fd2000bf05070 */
[----:B------:R-:W-:Y:S05]  /*2450*/  BRA.U !UP0, `(.L_x_22) ;  /* 0x0000000108107547 */ /* 0x000fea000b800000 */
[----:B------:R-:W-:-:S06]  /*2460*/  USHF.L.U32 UR4, UR73, 0x1f, URZ ;  /* 0x0000001f49047899 */ /* 0x000fcc00080006ff */
[----:B------:R-:W-:-:S04]  /*2470*/  MOV R0, UR4 ;  /* 0x0000000400007c02 */ /* 0x000fc80008000f00 */
[----:B------:R-:W3:Y:S02]  /*2480*/  SYNCS.PHASECHK.TRANS64.TRYWAIT P0, [UR50+0x38], R0 ;  /* 0x00003800ff0075a7 */ /* 0x000ee40008001132 */
[----:B---3--:R-:W-:Y:S05]  /*2490*/  @!P0 BRA `(.L_x_32) ;  /* 0x0000002c007c8947 */ /* 0x008fea0003800000 */
.L_x_22:
[----:B------:R-:W-:-:S13]  /*24a0*/  ISETP.GT.AND P0, PT, R71, 0x3, PT ;  /* 0x000000034700780c */ /* 0x000fda0003f04270 */
[----:B-1----:R-:W-:Y:S05]  /*24b0*/  @P0 EXIT ;  /* 0x000000000000094d */ /* 0x002fea0003800000 */
[----:B------:R-:W-:Y:S05]  /*24c0*/  BRA.U !UP4, `(.L_x_33) ;  /* 0x000000010cb87547 */ /* 0x000fea000b800000 */
[----:B------:R-:W1:Y:S01]  /*24d0*/  S2UR UR6, SR_CgaCtaId ;  /* 0x00000000000679c3 */ /* 0x000e620000008800 */
[----:B------:R-:W-:Y:S01]  /*24e0*/  NOP ;  /* 0x0000000000007918 */ /* 0x000fe20000000000 */
[----:B------:R-:W-:Y:S02]  /*24f0*/  UMOV UR4, 0x40 ;  /* 0x0000004000047882 */ /* 0x000fe40000000000 */
[----:B-1----:R-:W-:-:S09]  /*2500*/  ULEA UR4, UR6, UR4, 0x18 ;  /* 0x0000000406047291 */ /* 0x002fd2000f8ec0ff */
[----:B---3--:R-:W1:Y:S01]  /*2510*/  LDS.U8 R0, [UR4] ;  /* 0x00000004ff007984 */ /* 0x008e620008000000 */
[----:B------:R-:W-:Y:S02]  /*2520*/  UMOV UR4, 0x400 ;  /* 0x0000040000047882 */ /* 0x000fe40000000000 */
[----:B------:R-:W-:Y:S01]  /*2530*/  ULEA UR5, UR6, UR4, 0x18 ;  /* 0x0000000406057291 */ /* 0x000fe2000f8ec0ff */
[----:B-1----:R-:W-:-:S13]  /*2540*/  ISETP.NE.AND P0, PT, R0, RZ, PT ;  /* 0x000000ff0000720c */ /* 0x002fda0003f05270 */
[----:B------:R-:W-:Y:S05]  /*2550*/  @P0 BRA `(.L_x_34) ;  /* 0x00000000007c0947 */ /* 0x000fea0003800000 */
[----:B------:R-:W-:-:S13]  /*2560*/  ELECT P0, URZ, PT ;  /* 0x0000000000ff782f */ /* 0x000fda0003800000 */
[----:B------:R-:W-:Y:S05]  /*2570*/  @!P0 BRA `(.L_x_35) ;  /* 0x0000000000848947 */ /* 0x000fea0003800000 */
[----:B------:R-:W-:Y:S01]  /*2580*/  UMOV UR4, 0x10 ;  /* 0x0000001000047882 */ /* 0x000fe20000000000 */
[----:B----4-:R-:W-:-:S04]  /*2590*/  IMAD.MOV.U32 R2, RZ, RZ, 0xffff ;  /* 0x0000ffffff027424 */ /* 0x010fc800078e00ff */
[----:B------:R-:W-:Y:S04]  /*25a0*/  DEPBAR.LE SB1, 0x36 ;  /* 0x00009d800000791a */ /* 0x000fe80000000000 */
[----:B------:R-:W1:Y:S02]  /*25b0*/  UTCATOMSWS.FIND_AND_SET.ALIGN UP0, UR4, UR4 ;  /* 0x00000004000475e3 */ /* 0x000e640008000800 */
[----:B-1----:R-:W-:Y:S01]  /*25c0*/  PLOP3.LUT P0, PT, PT, PT, UP0, 0x80, 0x8 ;  /* 0x000000000008781c */ /* 0x002fe20003f0f008 */
[----:B------:R-:W-:-:S03]  /*25d0*/  IMAD.U32 R5, RZ, RZ, UR4 ;  /* 0x00000004ff057e24 */ /* 0x000fc6000f8e00ff */
[----:B------:R-:W-:-:S04]  /*25e0*/  SEL R0, RZ, 0xffffffff, !P0 ;  /* 0xffffffffff007807 */ /* 0x000fc80004000000 */
[----:B------:R-:W-:Y:S01]  /*25f0*/  ISETP.NE.AND P0, PT, R0, RZ, PT ;  /* 0x000000ff0000720c */ /* 0x000fe20003f05270 */
[----:B------:R-:W-:-:S12]  /*2600*/  IMAD.MOV.U32 R0, RZ, RZ, 0x1 ;  /* 0x00000001ff007424 */ /* 0x000fd800078e00ff */
[----:B------:R-:W-:Y:S05]  /*2610*/  @P0 BRA `(.L_x_36) ;  /* 0x0000000000240947 */ /* 0x000fea0003800000 */
.L_x_37:
[----:B------:R-:W-:Y:S05]  /*2620*/  NANOSLEEP 0x64 ;  /* 0x000000640000795d */ /* 0x000fea0003800000 */
[----:B------:R-:W-:-:S05]  /*2630*/  UMOV UR4, 0x10 ;  /* 0x0000001000047882 */ /* 0x000fca0000000000 */
[----:B------:R-:W-:Y:S04]  /*2640*/  DEPBAR.LE SB1, 0x36 ;  /* 0x00009d800000791a */ /* 0x000fe80000000000 */
[----:B------:R-:W1:Y:S02]  /*2650*/  UTCATOMSWS.FIND_AND_SET.ALIGN UP0, UR4, UR4 ;  /* 0x00000004000475e3 */ /* 0x000e640008000800 */
[----:B-1----:R-:W-:Y:S01]  /*2660*/  PLOP3.LUT P0, PT, PT, PT, UP0, 0x80, 0x8 ;  /* 0x000000000008781c */ /* 0x002fe20003f0f008 */
[----:B------:R-:W-:-:S03]  /*2670*/  IMAD.U32 R5, RZ, RZ, UR4 ;  /* 0x00000004ff057e24 */ /* 0x000fc6000f8e00ff */
[----:B------:R-:W-:-:S04]  /*2680*/  SEL R3, RZ, 0xffffffff, !P0 ;  /* 0xffffffffff037807 */ /* 0x000fc80004000000 */
[----:B------:R-:W-:-:S13]  /*2690*/  ISETP.NE.AND P0, PT, R3, RZ, PT ;  /* 0x000000ff0300720c */ /* 0x000fda0003f05270 */
[----:B------:R-:W-:Y:S05]  /*26a0*/  @!P0 BRA `(.L_x_37) ;  /* 0xfffffffc00dc8947 */ /* 0x000fea000383ffff */
.L_x_36:
[C---:B------:R-:W-:Y:S01]  /*26b0*/  VIADD R3, R5.reuse, 0x10 ;  /* 0x0000001005037836 */ /* 0x040fe20000000000 */
[----:B------:R-:W-:Y:S01]  /*26c0*/  UMOV UR4, 0x50 ;  /* 0x0000005000047882 */ /* 0x000fe20000000000 */
[----:B------:R-:W-:Y:S01]  /*26d0*/  SHF.L.U32 R2, R2, R5, RZ ;  /* 0x0000000502027219 */ /* 0x000fe200000006ff */
[----:B------:R-:W-:Y:S01]  /*26e0*/  ULEA UR4, UR6, UR4, 0x18 ;  /* 0x0000000406047291 */ /* 0x000fe2000f8ec0ff */
[----:B------:R-:W-:Y:S01]  /*26f0*/  IMAD.SHL.U32 R5, R5, 0x20, RZ ;  /* 0x0000002005057824 */ /* 0x000fe200078e00ff */
[----:B------:R-:W-:-:S04]  /*2700*/  SHF.L.U32 R3, R0, R3, RZ ;  /* 0x0000000300037219 */ /* 0x000fc800000006ff */
[----:B------:R-:W-:-:S05]  /*2710*/  LOP3.LUT R2, R3, R2, RZ, 0xfc, !PT ;  /* 0x0000000203027212 */ /* 0x000fca00078efcff */
[----:B------:R1:W-:Y:S04]  /*2720*/  ATOMS.OR RZ, [UR4], R2 ;  /* 0x00000002ffff798c */ /* 0x0003e8000b000004 */
[----:B------:R1:W-:Y:S01]  /*2730*/  STS [UR5+0x68], R5 ;  /* 0x00006805ff007988 */ /* 0x0003e20008000805 */
[----:B------:R-:W-:Y:S05]  /*2740*/  BRA `(.L_x_35) ;  /* 0x0000000000107947 */ /* 0x000fea0003800000 */
.L_x_34:
[----:B------:R-:W-:Y:S02]  /*2750*/  MOV R0, 0xffffffff ;  /* 0xffffffff00007802 */ /* 0x000fe40000000f00 */
[----:B----4-:R-:W-:-:S03]  /*2760*/  MOV R2, 0x2790 ;  /* 0x0000279000027802 */ /* 0x010fc60000000f00 */
[----:B------:R1:W-:Y:S04]  /*2770*/  STS [UR5+0x68], R0 ;  /* 0x00006800ff007988 */ /* 0x0003e80008000805 */
[----:B-12---:R-:W-:Y:S05]  /*2780*/  CALL.REL.NOINC `($__internal_1_$__cuda_sm10x_tcgen05_guardrail_trap_phase_invalid_during_alloc) ;  /* 0x0000002c00347944 */ /* 0x006fea0003c00000 */
.L_x_35:
[----:B------:R-:W-:Y:S05]  /*2790*/  WARPSYNC.ALL ;  /* 0x0000000000007948 */ /* 0x000fea0003800000 */
[----:B------:R-:W-:Y:S01]  /*27a0*/  NOP ;  /* 0x0000000000007918 */ /* 0x000fe20000000000 */
.L_x_33:
[----:B------:R-:W5:Y:S08]  /*27b0*/  S2UR UR4, SR_CgaCtaId ;  /* 0x00000000000479c3 */ /* 0x000f700000008800 */
[----:B------:R-:W-:Y:S06]  /*27c0*/  BAR.SYNC.DEFER_BLOCKING 0x3, 0xa0 ;  /* 0x00c2800000007b1d */ /* 0x000fec0000010000 */
[----:B------:R-:W-:-:S02]  /*27d0*/  UMOV UR5, 0x400 ;  /* 0x0000040000057882 */ /* 0x000fc40000000000 */
[----:B-----5:R-:W-:-:S06]  /*27e0*/  ULEA UR4, UR4, UR5, 0x18 ;  /* 0x0000000504047291 */ /* 0x020fcc000f8ec0ff */
[----:B---3--:R-:W-:-:S05]  /*27f0*/  MOV R3, UR4 ;  /* 0x0000000400037c02 */ /* 0x008fca0008000f00 */
[----:B------:R3:W1:Y:S01]  /*2800*/  LDS R70, [R3+0x68] ;  /* 0x0000680003467984 */ /* 0x0006620000000800 */
[----:B------:R-:W5:Y:S02]  /*2810*/  SYNCS.PHASECHK.TRANS64.TRYWAIT P0, [R3+URZ+0x40], RZ ;  /* 0x000040ff030075a7 */ /* 0x000f6400080011ff */
[----:B-1-3-5:R-:W-:Y:S05]  /*2820*/  @!P0 BRA `(.L_x_38) ;  /* 0x0000002800b88947 */ /* 0x02afea0003800000 */
.L_x_77:
[----:B------:R-:W3:Y:S01]  /*2830*/  LDS.128 R60, [R3+0x2ec10] ;  /* 0x02ec1000033c7984 */ /* 0x000ee20000000c00 */
[----:B------:R-:W-:Y:S01]  /*2840*/  HFMA2 R0, -RZ, RZ, 0, 5.9604644775390625e-08 ;  /* 0x00000001ff007431 */ /* 0x000fe200000001ff */
[----:B------:R5:W-:Y:S06]  /*2850*/  MEMBAR.ALL.CTA ;  /* 0x0000000000007992 */ /* 0x000bec0000008000 */
[----:B-----5:R-:W5:Y:S02]  /*2860*/  FENCE.VIEW.ASYNC.S ;  /* 0x00000000000073c6 */ /* 0x020f640000000000 */
[----:B-----5:R1:W-:Y:S01]  /*2870*/  SYNCS.ARRIVE.TRANS64.ART0 RZ, [R3+URZ+0x50], R0 ;  /* 0x0000500003ff79a7 */ /* 0x0203e200085000ff */
[----:B---3--:R-:W-:-:S13]  /*2880*/  ISETP.NE.AND P0, PT, R63, 0x1, PT ;  /* 0x000000013f00780c */ /* 0x008fda0003f05270 */
[----:B-1----:R-:W-:Y:S05]  /*2890*/  @P0 BRA `(.L_x_39) ;  /* 0x0000002000800947 */ /* 0x002fea0003800000 */
[----:B------:R-:W1:Y:S01]  /*28a0*/  S2UR UR7, SR_CgaCtaId ;  /* 0x00000000000779c3 */ /* 0x000e620000008800 */
[----:B------:R-:W3:Y:S01]  /*28b0*/  S2R R64, SR_LANEID ;  /* 0x0000000000407919 */ /* 0x000ee20000000000 */
[----:B------:R-:W-:Y:S01]  /*28c0*/  IMAD R69, R71, 0x4, R3 ;  /* 0x0000000447457824 */ /* 0x000fe200078e0203 */
[----:B------:R-:W-:Y:S01]  /*28d0*/  MOV R67, RZ ;  /* 0x000000ff00437202 */ /* 0x000fe20000000f00 */
[----:B------:R-:W-:Y:S01]  /*28e0*/  IMAD.MOV.U32 R68, RZ, RZ, 0x1 ;  /* 0x00000001ff447424 */ /* 0x000fe200078e00ff */
[----:B------:R-:W-:Y:S01]  /*28f0*/  MOV R65, RZ ;  /* 0x000000ff00417202 */ /* 0x000fe20000000f00 */
[----:B------:R-:W-:Y:S01]  /*2900*/  UMOV UR12, 0x400 ;  /* 0x00000400000c7882 */ /* 0x000fe20000000000 */
[----:B------:R-:W4:Y:S01]  /*2910*/  LDCU.64 UR10, c[0x0][0x348] ;  /* 0x00006900ff0a77ac */ /* 0x000f220008000a00 */
[----:B-1----:R-:W-:-:S12]  /*2920*/  ULEA UR13, UR7, UR12, 0x18 ;  /* 0x0000000c070d7291 */ /* 0x002fd8000f8ec0ff */
.L_x_52:
[----:B-12---:R-:W1:Y:S01]  /*2930*/  LDC.64 R8, c[0x0][0x750] ;  /* 0x0001d400ff087b82 */ /* 0x006e620000000a00 */
[----:B------:R-:W-:-:S04]  /*2940*/  SHF.L.U32 R63, R60, 0x7, RZ ;  /* 0x000000073c3f7819 */ /* 0x000fc800000006ff */
[----:B----4-:R-:W-:-:S03]  /*2950*/  IADD3 R7, PT, PT, R63, R66, RZ ;  /* 0x000000423f077210 */ /* 0x010fc60007ffe0ff */
[----:B---3--:R-:W2:Y:S01]  /*2960*/  LDC.64 R4, c[0x0][0x758] ;  /* 0x0001d600ff047b82 */ /* 0x008ea20000000a00 */
[----:B-1----:R-:W-:-:S05]  /*2970*/  IMAD.WIDE R8, R62, 0x4, R8 ;  /* 0x000000043e087825 */ /* 0x002fca00078e0208 */
[----:B------:R1:W5:Y:S01]  /*2980*/  LDG.E R72, desc[UR76][R8.64] ;  /* 0x0000004c08487981 */ /* 0x000362000c1e1900 */
[----:B--2---:R-:W-:-:S04]  /*2990*/  IMAD.WIDE R6, R7, 0x4, R4 ;  /* 0x0000000407067825 */ /* 0x004fc800078e0204 */
[----:B------:R-:W-:Y:S01]  /*29a0*/  IMAD.U32 R4, R65, -0x80000000, RZ ;  /* 0x8000000041047824 */ /* 0x000fe200078e00ff */
[----:B------:R1:W5:Y:S03]  /*29b0*/  LDG.E R60, desc[UR76][R6.64] ;  /* 0x0000004c063c7981 */ /* 0x000366000c1e1900 */
[----:B------:R-:W2:Y:S01]  /*29c0*/  SYNCS.PHASECHK.TRANS64.TRYWAIT P0, [R3+URZ+0x30], R4 ;  /* 0x00003004030075a7 */ /* 0x000ea200080011ff */
[----:B------:R-:W-:Y:S01]  /*29d0*/  SHF.L.U32 R5, R66, 0x10, RZ ;  /* 0x0000001042057819 */ /* 0x000fe200000006ff */
[----:B------:R-:W-:-:S03]  /*29e0*/  IMAD.MOV.U32 R2, RZ, RZ, R62 ;  /* 0x000000ffff027224 */ /* 0x000fc600078e003e */
[----:B------:R-:W-:Y:S01]  /*29f0*/  LOP3.LUT R5, R5, 0xe00000, RZ, 0xc0, !PT ;  /* 0x00e0000005057812 */ /* 0x000fe200078ec0ff */
[----:B-12---:R-:W-:Y:S06]  /*2a00*/  @!P0 BRA `(.L_x_40) ;  /* 0x0000002800548947 */ /* 0x006fec0003800000 */
.L_x_79:
[----:B------:R-:W-:Y:S02]  /*2a10*/  IMAD.IADD R4, R70, 0x1, R5 ;  /* 0x0000000146047824 */ /* 0x000fe400078e0205 */
[----:B------:R-:W-:Y:S01]  /*2a20*/  HFMA2 R78, -RZ, RZ, 0, 0 ;  /* 0x00000000ff4e7431 */ /* 0x000fe200000001ff */
[----:B------:R-:W-:Y:S01]  /*2a30*/  ISETP.NE.AND P3, PT, R65, RZ, PT ;  /* 0x000000ff4100720c */ /* 0x000fe20003f65270 */
[----:B------:R-:W-:Y:S01]  /*2a40*/  IMAD.SHL.U32 R74, R61, 0x100, RZ ;  /* 0x000001003d4a7824 */ /* 0x000fe200078e00ff */
[----:B------:R-:W-:Y:S02]  /*2a50*/  MOV R79, R65 ;  /* 0x00000041004f7202 */ /* 0x000fe40000000f00 */
[----:B------:R-:W-:Y:S01]  /*2a60*/  CS2R R76, SRZ ;  /* 0x00000000004c7805 */ /* 0x000fe2000001ff00 */
[----:B------:R-:W-:Y:S02]  /*2a70*/  IMAD.MOV.U32 R75, RZ, RZ, RZ ;  /* 0x000000ffff4b7224 */ /* 0x000fe400078e00ff */
[----:B------:R-:W-:-:S07]  /*2a80*/  IMAD R73, R65, 0xd0, R4 ;  /* 0x000000d041497824 */ /* 0x000fce00078e0204 */
.L_x_47:
[----:B------:R-:W-:Y:S01]  /*2a90*/  IADD3 R62, PT, PT, R76, 0x3, RZ ;  /* 0x000000034c3e7810 */ /* 0x000fe20007ffe0ff */
[----:B------:R-:W-:Y:S05]  /*2aa0*/  WARPSYNC.ALL ;  /* 0x0000000000007948 */ /* 0x000fea0003800000 */
[----:B------:R-:W-:Y:S01]  /*2ab0*/  NOP ;  /* 0x0000000000007918 */ /* 0x000fe20000000000 */
[----:B------:R-:W-:Y:S01]  /*2ac0*/  SEL R80, R62, R77, !P3 ;  /* 0x0000004d3e507207 */ /* 0x000fe20005800000 */
[----:B------:R-:W-:Y:S01]  /*2ad0*/  BSSY.RECONVERGENT B0, `(.L_x_41) ;  /* 0x0000073000007945 */ /* 0x000fe20003800200 */
[----:B------:R-:W-:Y:S02]  /*2ae0*/  LEA R4, R66, R3, 0x7 ;  /* 0x0000000342047211 */ /* 0x000fe400078e38ff */
[----:B------:R-:W-:Y:S02]  /*2af0*/  SHF.L.U32 R80, R80, 0x6, RZ ;  /* 0x0000000650507819 */ /* 0x000fe400000006ff */
[----:B--2---:R-:W-:Y:S02]  /*2b00*/  IADD3 R9, PT, PT, R4, 0x440, RZ ;  /* 0x0000044004097810 */ /* 0x004fe40007ffe0ff */
[----:B-1----:R-:W-:Y:S02]  /*2b10*/  IADD3 R7, PT, PT, R80, R73, RZ ;  /* 0x0000004950077210 */ /* 0x002fe40007ffe0ff */
[C---:B------:R-:W-:Y:S02]  /*2b20*/  IADD3 R5, PT, PT, R4.reuse, 0x460, RZ ;  /* 0x0000046004057810 */ /* 0x040fe40007ffe0ff */
[----:B------:R-:W-:Y:S02]  /*2b30*/  R2UR UR4, R7 ;  /* 0x00000000070472ca */ /* 0x000fe400000e0000 */
[C---:B------:R-:W-:Y:S02]  /*2b40*/  IADD3 R6, PT, PT, R4.reuse, 0x470, RZ ;  /* 0x0000047004067810 */ /* 0x040fe40007ffe0ff */
[----:B------:R-:W-:Y:S02]  /*2b50*/  SHF.R.U32.HI R94, RZ, 0x3, R9 ;  /* 0x00000003ff5e7819 */ /* 0x000fe40000011609 */
[----:B------:R-:W-:Y:S02]  /*2b60*/  SHF.R.U32.HI R96, RZ, 0x3, R5 ;  /* 0x00000003ff607819 */ /* 0x000fe40000011605 */
[----:B------:R-:W-:Y:S02]  /*2b70*/  SHF.R.U32.HI R81, RZ, 0x3, R6 ;  /* 0x00000003ff517819 */ /* 0x000fe40000011606 */
[C---:B------:R-:W-:Y:S02]  /*2b80*/  IADD3 R8, PT, PT, R4.reuse, 0x450, RZ ;  /* 0x0000045004087810 */ /* 0x040fe40007ffe0ff */
[----:B------:R-:W-:Y:S01]  /*2b90*/  LOP3.LUT R94, R9, 0x70, R94, 0x78, !PT ;  /* 0x00000070095e7812 */ /* 0x000fe200078e785e */
[----:B------:R-:W1:Y:S01]  /*2ba0*/  LDTM.x32 R28, tmem[UR4+0x20] ;  /* 0x00002004001c79ee */ /* 0x000e6200082c0000 */
[----:B------:R-:W-:Y:S02]  /*2bb0*/  R2UR UR4, R7 ;  /* 0x00000000070472ca */ /* 0x000fe400000e0000 */
[----:B------:R-:W-:Y:S02]  /*2bc0*/  IADD3 R9, PT, PT, R4, 0x400, RZ ;  /* 0x0000040004097810 */ /* 0x000fe40007ffe0ff */
[----:B------:R-:W-:Y:S02]  /*2bd0*/  SHF.R.U32.HI R95, RZ, 0x3, R8 ;  /* 0x00000003ff5f7819 */ /* 0x000fe40000011608 */
[----:B------:R-:W-:Y:S02]  /*2be0*/  SHF.R.U32.HI R82, RZ, 0x3, R9 ;  /* 0x00000003ff527819 */ /* 0x000fe40000011609 */
[----:B------:R-:W-:Y:S02]  /*2bf0*/  LOP3.LUT R95, R8, 0x70, R95, 0x78, !PT ;  /* 0x00000070085f7812 */ /* 0x000fe400078e785f */
[----:B------:R-:W-:Y:S02]  /*2c00*/  LOP3.LUT R82, R9, 0x70, R82, 0x78, !PT ;  /* 0x0000007009527812 */ /* 0x000fe400078e7852 */
[----:B------:R-:W-:Y:S02]  /*2c10*/  LOP3.LUT R96, R5, 0x70, R96, 0x78, !PT ;  /* 0x0000007005607812 */ /* 0x000fe400078e7860 */
[----:B------:R-:W-:Y:S02]  /*2c20*/  IADD3 R5, PT, PT, R4, 0x420, RZ ;  /* 0x0000042004057810 */ /* 0x000fe40007ffe0ff */
[----:B------:R-:W-:Y:S02]  /*2c30*/  LOP3.LUT R81, R6, 0x70, R81, 0x78, !PT ;  /* 0x0000007006517812 */ /* 0x000fe400078e7851 */
[C---:B------:R-:W-:Y:S02]  /*2c40*/  IADD3 R6, PT, PT, R4.reuse, 0x410, RZ ;  /* 0x0000041004067810 */ /* 0x040fe40007ffe0ff */
[----:B------:R-:W-:Y:S02]  /*2c50*/  IADD3 R4, PT, PT, R4, 0x430, RZ ;  /* 0x0000043004047810 */ /* 0x000fe40007ffe0ff */
[----:B------:R-:W-:Y:S01]  /*2c60*/  SHF.R.U32.HI R83, RZ, 0x3, R6 ;  /* 0x00000003ff537819 */ /* 0x000fe20000011606 */
[C---:B-1---5:R-:W-:Y:S01]  /*2c70*/  FMUL R86, R72.reuse, R28 ;  /* 0x0000001c48567220 */ /* 0x062fe20000400000 */
[----:B------:R-:W-:Y:S01]  /*2c80*/  SHF.R.U32.HI R84, RZ, 0x3, R5 ;  /* 0x00000003ff547819 */ /* 0x000fe20000011605 */
[C---:B------:R-:W-:Y:S01]  /*2c90*/  FMUL R87, R72.reuse, R29 ;  /* 0x0000001d48577220 */ /* 0x040fe20000400000 */
[----:B------:R-:W-:Y:S01]  /*2ca0*/  SHF.R.U32.HI R85, RZ, 0x3, R4 ;  /* 0x00000003ff557819 */ /* 0x000fe20000011604 */
[----:B------:R-:W-:Y:S01]  /*2cb0*/  FMUL R88, R72, R30 ;  /* 0x0000001e48587220 */ /* 0x000fe20000400000 */
[----:B------:R-:W-:Y:S01]  /*2cc0*/  LOP3.LUT R83, R6, 0x70, R83, 0x78, !PT ;  /* 0x0000007006537812 */ /* 0x000fe200078e7853 */
[C---:B------:R-:W-:Y:S01]  /*2cd0*/  FMUL R89, R72.reuse, R31 ;  /* 0x0000001f48597220 */ /* 0x040fe20000400000 */
[----:B------:R-:W-:Y:S01]  /*2ce0*/  LOP3.LUT R84, R5, 0x70, R84, 0x78, !PT ;  /* 0x0000007005547812 */ /* 0x000fe200078e7854 */
[----:B------:R-:W-:Y:S01]  /*2cf0*/  FMUL R90, R72, R32 ;  /* 0x00000020485a7220 */ /* 0x000fe20000400000 */
[----:B------:R-:W-:Y:S01]  /*2d00*/  LOP3.LUT R85, R4, 0x70, R85, 0x78, !PT ;  /* 0x0000007004557812 */ /* 0x000fe200078e7855 */
[C---:B------:R-:W-:Y:S01]  /*2d10*/  FMUL R91, R72.reuse, R33 ;  /* 0x00000021485b7220 */ /* 0x040fe20000400000 */
[C---:B------:R-:W-:Y:S01]  /*2d20*/  FMUL R92, R72.reuse, R34 ;  /* 0x00000022485c7220 */ /* 0x040fe20000400000 */
[C---:B------:R-:W-:Y:S01]  /*2d30*/  FMUL R93, R72.reuse, R35 ;  /* 0x00000023485d7220 */ /* 0x040fe20000400000 */
[----:B------:R-:W-:Y:S01]  /*2d40*/  ISETP.NE.AND P0, PT, R75, RZ, PT ;  /* 0x000000ff4b00720c */ /* 0x000fe20003f05270 */
[----:B------:R-:W1:Y:S01]  /*2d50*/  LDTM.x32 R4, tmem[UR4] ;  /* 0x00000004000479ee */ /* 0x000e6200082c0000 */
[C---:B------:R-:W-:Y:S01]  /*2d60*/  FMUL R36, R72.reuse, R36 ;  /* 0x0000002448247220 */ /* 0x040fe20000400000 */
        /* <DEDUP_REMOVED lines=22> */
[C---:B-1----:R-:W-:Y:S01]  /*2ed0*/  FMUL R101, R72.reuse, R8 ;  /* 0x0000000848657220 */ /* 0x042fe20000400000 */
        /* <DEDUP_REMOVED lines=9> */
[----:B------:R-:W-:Y:S01]  /*2f70*/  F2FP.BF16.F32.PACK_AB R8, R87, R86 ;  /* 0x000000565708723e */ /* 0x000fe200000010ff */
        /* <DEDUP_REMOVED lines=33> */
[----:B------:R-:W-:Y:S01]  /*3190*/  FMUL R35, R72, R35 ;  /* 0x0000002348237220 */ /* 0x000fe20000400000 */
[----:B------:R-:W-:Y:S06]  /*31a0*/  @P0 BRA `(.L_x_42) ;  /* 0x0000000000140947 */ /* 0x000fec0003800000 */
[----:B------:R-:W-:Y:S01]  /*31b0*/  ELECT P0, URZ, PT ;  /* 0x0000000000ff782f */ /* 0x000fe20003800000 */
[----:B------:R-:W-:Y:S01]  /*31c0*/  NOP ;  /* 0x0000000000007918 */ /* 0x000fe20000000000 */
[----:B------:R-:W-:Y:S11]  /*31d0*/  LOP3.LUT R65, R65, 0x1, RZ, 0x3c, !PT ;  /* 0x0000000141417812 */ /* 0x000ff600078e3cff */
[----:B------:R-:W-:Y:S04]  /*31e0*/  @P0 IMAD.MOV.U32 R4, RZ, RZ, 0x1 ;  /* 0x00000001ff040424 */ /* 0x000fe800078e00ff */
[----:B------:R1:W-:Y:S03]  /*31f0*/  @P0 SYNCS.ARRIVE.TRANS64.ART0 RZ, [R3+URZ+0x38], R4 ;  /* 0x0000380403ff09a7 */ /* 0x0003e600085000ff */
.L_x_42:
[----:B------:R-:W-:Y:S05]  /*3200*/  BSYNC.RECONVERGENT B0 ;  /* 0x0000000000007941 */ /* 0x000fea0003800200 */
.L_x_41:
[----:B------:R2:W-:Y:S01]  /*3210*/  STS.128 [R94], R8 ;  /* 0x000000085e007388 */ /* 0x0005e20000000c00 */
[----:B------:R-:W-:Y:S02]  /*3220*/  F2FP.BF16.F32.PACK_AB R20, R53, R52 ;  /* 0x000000343514723e */ /* 0x000fe400000010ff */
[----:B------:R-:W-:Y:S01]  /*3230*/  F2FP.BF16.F32.PACK_AB R21, R55, R54 ;  /* 0x000000363715723e */ /* 0x000fe200000010ff */
[----:B------:R4:W-:Y:S01]  /*3240*/  STS.128 [R95], R12 ;  /* 0x0000000c5f007388 */ /* 0x0009e20000000c00 */
[----:B------:R-:W-:Y:S02]  /*3250*/  F2FP.BF16.F32.PACK_AB R22, R57, R56 ;  /* 0x000000383916723e */ /* 0x000fe400000010ff */
[----:B------:R-:W-:Y:S01]  /*3260*/  F2FP.BF16.F32.PACK_AB R23, R59, R58 ;  /* 0x0000003a3b17723e */ /* 0x000fe200000010ff */
[----:B------:R5:W-:Y:S01]  /*3270*/  STS.128 [R96], R16 ;  /* 0x0000001060007388 */ /* 0x000be20000000c00 */
[----:B-1----:R-:W-:Y:S02]  /*3280*/  F2FP.BF16.F32.PACK_AB R4, R98, R97 ;  /* 0x000000616204723e */ /* 0x002fe400000010ff */
[----:B------:R-:W-:Y:S01]  /*3290*/  F2FP.BF16.F32.PACK_AB R5, R100, R99 ;  /* 0x000000636405723e */ /* 0x000fe200000010ff */
[----:B------:R1:W-:Y:S01]  /*32a0*/  STS.128 [R81], R20 ;  /* 0x0000001451007388 */ /* 0x0003e20000000c00 */
[----:B------:R-:W-:Y:S02]  /*32b0*/  F2FP.BF16.F32.PACK_AB R6, R102, R101 ;  /* 0x000000656606723e */ /* 0x000fe400000010ff */
[----:B------:R-:W-:Y:S02]  /*32c0*/  F2FP.BF16.F32.PACK_AB R7, R104, R103 ;  /* 0x000000676807723e */ /* 0x000fe400000010ff */
[C---:B------:R-:W-:Y:S01]  /*32d0*/  ISETP.GE.U32.AND P2, PT, R75.reuse, 0x6, PT ;  /* 0x000000064b00780c */ /* 0x040fe20003f46070 */
[----:B------:R-:W-:Y:S02]  /*32e0*/  VIADD R75, R75, 0x2 ;  /* 0x000000024b4b7836 */ /* 0x000fe40000000000 */
[----:B------:R1:W-:Y:S01]  /*32f0*/  STS.128 [R82], R4 ;  /* 0x0000000452007388 */ /* 0x0003e20000000c00 */
[----:B--2---:R-:W-:Y:S02]  /*3300*/  F2FP.BF16.F32.PACK_AB R8, R106, R105 ;  /* 0x000000696a08723e */ /* 0x004fe400000010ff */
[----:B------:R-:W-:Y:S02]  /*3310*/  F2FP.BF16.F32.PACK_AB R9, R108, R107 ;  /* 0x0000006b6c09723e */ /* 0x000fe400000010ff */
[----:B------:R-:W-:Y:S02]  /*3320*/  F2FP.BF16.F32.PACK_AB R10, R110, R109 ;  /* 0x0000006d6e0a723e */ /* 0x000fe400000010ff */
[----:B------:R-:W-:Y:S02]  /*3330*/  F2FP.BF16.F32.PACK_AB R11, R112, R111 ;  /* 0x0000006f700b723e */ /* 0x000fe400000010ff */
[----:B----4-:R-:W-:Y:S02]  /*3340*/  F2FP.BF16.F32.PACK_AB R12, R114, R113 ;  /* 0x00000071720c723e */ /* 0x010fe400000010ff */
[----:B------:R-:W-:Y:S01]  /*3350*/  F2FP.BF16.F32.PACK_AB R13, R116, R115 ;  /* 0x00000073740d723e */ /* 0x000fe200000010ff */
[----:B------:R1:W-:Y:S01]  /*3360*/  STS.128 [R83], R8 ;  /* 0x0000000853007388 */ /* 0x0003e20000000c00 */
[----:B------:R-:W-:Y:S02]  /*3370*/  F2FP.BF16.F32.PACK_AB R14, R25, R24 ;  /* 0x00000018190e723e */ /* 0x000fe400000010ff */
[----:B------:R-:W-:Y:S02]  /*3380*/  F2FP.BF16.F32.PACK_AB R15, R27, R26 ;  /* 0x0000001a1b0f723e */ /* 0x000fe400000010ff */
[----:B-----5:R-:W-:Y:S02]  /*3390*/  F2FP.BF16.F32.PACK_AB R16, R29, R28 ;  /* 0x0000001c1d10723e */ /* 0x020fe400000010ff */
[----:B------:R-:W-:Y:S01]  /*33a0*/  F2FP.BF16.F32.PACK_AB R17, R31, R30 ;  /* 0x0000001e1f11723e */ /* 0x000fe200000010ff */
[----:B------:R1:W-:Y:S01]  /*33b0*/  STS.128 [R84], R12 ;  /* 0x0000000c54007388 */ /* 0x0003e20000000c00 */
[----:B------:R-:W-:Y:S02]  /*33c0*/  F2FP.BF16.F32.PACK_AB R18, R33, R32 ;  /* 0x000000202112723e */ /* 0x000fe400000010ff */
[----:B------:R-:W-:Y:S05]  /*33d0*/  F2FP.BF16.F32.PACK_AB R19, R35, R34 ;  /* 0x000000222313723e */ /* 0x000fea00000010ff */
[----:B------:R1:W-:Y:S01]  /*33e0*/  STS.128 [R85], R16 ;  /* 0x0000001055007388 */ /* 0x0003e20000000c00 */
[----:B------:R2:W-:Y:S06]  /*33f0*/  MEMBAR.ALL.CTA ;  /* 0x0000000000007992 */ /* 0x0005ec0000008000 */
[----:B--2---:R-:W2:Y:S02]  /*3400*/  FENCE.VIEW.ASYNC.S ;  /* 0x00000000000073c6 */ /* 0x004ea40000000000 */
[----:B--2---:R-:W-:Y:S06]  /*3410*/  BAR.SYNC.DEFER_BLOCKING 0x2, 0x80 ;  /* 0x0082000000007b1d */ /* 0x004fec0000010000 */
[----:B------:R-:W-:Y:S05]  /*3420*/  BRA.U !UP4, `(.L_x_43) ;  /* 0x000000010c487547 */ /* 0x000fea000b800000 */
[----:B------:R-:W-:Y:S01]  /*3430*/  PLOP3.LUT P0, PT, PT, PT, PT, 0x80, 0x8 ;  /* 0x000000000008781c */ /* 0x000fe20003f0f070 */
[----:B------:R-:W-:Y:S01]  /*3440*/  UIADD3 UR8, UP0, UPT, UR10, 0x240, URZ ;  /* 0x000002400a087890 */ /* 0x000fe2000ff1e0ff */
[----:B------:R-:W-:Y:S01]  /*3450*/  IMAD.IADD R80, R74, 0x1, R80 ;  /* 0x000000014a507824 */ /* 0x000fe200078e0250 */
[----:B-1----:R-:W-:Y:S02]  /*3460*/  IADD3 R4, PT, PT, R3, 0x400, RZ ;  /* 0x0000040003047810 */ /* 0x002fe40007ffe0ff */
[----:B------:R-:W-:Y:S11]  /*3470*/  UIADD3.X UR9, UPT, UPT, URZ, UR11, URZ, UP0, !UPT ;  /* 0x0000000bff097290 */ /* 0x000ff600087fe4ff */
[----:B------:R-:W-:Y:S01]  /*3480*/  @!UPT UIADD3 URZ, UPT, UPT, URZ, URZ, URZ ;  /* 0x000000fffffff290 */ /* 0x000fe2000fffe0ff */
.L_x_44:
[----:B------:R-:W-:Y:S02]  /*3490*/  PLOP3.LUT P1, PT, P1, P0, PT, 0xf2, 0x2f ;  /* 0x00000000002f781c */ /* 0x000fe40000f21e72 */
[----:B------:R-:W-:Y:S08]  /*34a0*/  @P0 R2UR P1, UR6, R63 ;  /* 0x000000003f0602ca */ /* 0x000ff00000020000 */
[----:B------:R-:W-:Y:S02]  /*34b0*/  PLOP3.LUT P1, PT, P1, P0, PT, 0xf2, 0x2f ;  /* 0x00000000002f781c */ /* 0x000fe40000f21e72 */
[----:B------:R-:W-:Y:S08]  /*34c0*/  @P0 R2UR.OR P1, UR5, R80 ;  /* 0x00000000500502ca */ /* 0x000ff00000120000 */
[----:B------:R-:W-:Y:S02]  /*34d0*/  PLOP3.LUT P1, PT, P1, P0, PT, 0xf2, 0x2f ;  /* 0x00000000002f781c */ /* 0x000fe40000f21e72 */
[----:B------:R-:W-:Y:S08]  /*34e0*/  @P0 R2UR.OR P1, UR4, R4 ;  /* 0x00000000040402ca */ /* 0x000ff00000120000 */
[----:B------:R-:W-:Y:S02]  /*34f0*/  @P0 PLOP3.LUT P0, PT, P1, PT, PT, 0x80, 0x8 ;  /* 0x000000000008081c */ /* 0x000fe40000f0f070 */
[----:B------:R-:W-:Y:S03]  /*3500*/  PLOP3.LUT P1, PT, PT, PT, PT, 0x80, 0x8 ;  /* 0x000000000008781c */ /* 0x000fe60003f2f070 */
[----:B------:R1:W-:Y:S08]  /*3510*/  UTMASTG.2D [UR4], [UR8], desc[URZ] ;  /* 0x0000ff04080073b5 */ /* 0x0003f00008009000 */
[----:B-1----:R-:W-:Y:S05]  /*3520*/  @P0 BRA.U.ANY `(.L_x_44) ;  /* 0xfffffffd00d80947 */ /* 0x002fea000393ffff */
[----:B------:R0:W-:Y:S01]  /*3530*/  UTMACMDFLUSH ;  /* 0x00000000000079b7 */ /* 0x0001e20000000000 */
[----:B------:R-:W-:Y:S04]  /*3540*/  DEPBAR.LE SB0, 0x0 ;  /* 0x000080000000791a */ /* 0x000fe80000000000 */
.L_x_43:
[----:B------:R-:W-:Y:S01]  /*3550*/  BAR.SYNC.DEFER_BLOCKING 0x2, 0x80 ;  /* 0x0082000000007b1d */ /* 0x000fe20000010000 */
[----:B-1----:R-:W-:Y:S01]  /*3560*/  FMUL R5, R34, -1.4426950216293334961 ;  /* 0xbfb8aa3b22057820 */ /* 0x002fe20000400000 */
[----:B------:R-:W-:Y:S01]  /*3570*/  FMUL R8, R31, -1.4426950216293334961 ;  /* 0xbfb8aa3b1f087820 */ /* 0x000fe20000400000 */
[----:B------:R-:W-:Y:S01]  /*3580*/  FMUL R7, R32, -1.4426950216293334961 ;  /* 0xbfb8aa3b20077820 */ /* 0x000fe20000400000 */
[----:B------:R-:W-:Y:S01]  /*3590*/  FMUL R11, R28, -1.4426950216293334961 ;  /* 0xbfb8aa3b1c0b7820 */ /* 0x000fe20000400000 */
[----:B------:R-:W-:Y:S01]  /*35a0*/  FMUL R14, R25, -1.4426950216293334961 ;  /* 0xbfb8aa3b190e7820 */ /* 0x000fe20000400000 */
[----:B------:R-:W-:Y:S01]  /*35b0*/  FMUL R13, R26, -1.4426950216293334961 ;  /* 0xbfb8aa3b1a0d7820 */ /* 0x000fe20000400000 */
[----:B------:R-:W-:Y:S01]  /*35c0*/  MUFU.EX2 R5, R5 ;  /* 0x0000000500057308 */ /* 0x000fe20000000800 */
[----:B------:R-:W-:Y:S01]  /*35d0*/  FMUL R10, R29, -1.4426950216293334961 ;  /* 0xbfb8aa3b1d0a7820 */ /* 0x000fe20000400000 */
[----:B------:R-:W-:Y:S01]  /*35e0*/  FMUL R12, R27, -1.4426950216293334961 ;  /* 0xbfb8aa3b1b0c7820 */ /* 0x000fe20000400000 */
[----:B------:R-:W-:Y:S01]  /*35f0*/  LEA R125, R66, R3, 0x6 ;  /* 0x00000003427d7211 */ /* 0x000fe200078e30ff */
[----:B------:R-:W-:Y:S01]  /*3600*/  FMUL R9, R30, -1.4426950216293334961 ;  /* 0xbfb8aa3b1e097820 */ /* 0x000fe20000400000 */
[----:B------:R-:W-:Y:S01]  /*3610*/  FMUL R15, R24, -1.4426950216293334961 ;  /* 0xbfb8aa3b180f7820 */ /* 0x000fe20000400000 */
[----:B------:R-:W-:Y:S01]  /*3620*/  FMUL R23, R113, -1.4426950216293334961 ;  /* 0xbfb8aa3b71177820 */ /* 0x000fe20000400000 */
[C---:B------:R-:W-:Y:S03]  /*3630*/  IADD3 R127, PT, PT, R125.reuse, 0x4410, RZ ;  /* 0x000044107d7f7810 */ /* 0x040fe60007ffe0ff */
[----:B------:R-:W-:Y:S01]  /*3640*/  MUFU.EX2 R8, R8 ;  /* 0x0000000800087308 */ /* 0x000fe20000000800 */
[----:B------:R-:W-:Y:S01]  /*3650*/  IADD3 R124, PT, PT, R125, 0x4420, RZ ;  /* 0x000044207d7c7810 */ /* 0x000fe20007ffe0ff */
[----:B------:R-:W-:Y:S01]  /*3660*/  FMUL R16, R116, -1.4426950216293334961 ;  /* 0xbfb8aa3b74107820 */ /* 0x000fe20000400000 */
[----:B------:R-:W-:Y:S01]  /*3670*/  FMUL R18, R115, -1.4426950216293334961 ;  /* 0xbfb8aa3b73127820 */ /* 0x000fe20000400000 */
[----:B------:R-:W-:Y:S01]  /*3680*/  FMUL R19, R114, -1.4426950216293334961 ;  /* 0xbfb8aa3b72137820 */ /* 0x000fe20000400000 */
[----:B------:R-:W-:Y:S01]  /*3690*/  FMUL R81, R112, -1.4426950216293334961 ;  /* 0xbfb8aa3b70517820 */ /* 0x000fe20000400000 */
[----:B------:R-:W-:Y:S01]  /*36a0*/  FMUL R80, R111, -1.4426950216293334961 ;  /* 0xbfb8aa3b6f507820 */ /* 0x000fe20000400000 */
[----:B------:R-:W-:Y:S03]  /*36b0*/  FMUL R83, R110, -1.4426950216293334961 ;  /* 0xbfb8aa3b6e537820 */ /* 0x000fe60000400000 */
[----:B------:R-:W-:Y:S01]  /*36c0*/  MUFU.EX2 R9, R9 ;  /* 0x0000000900097308 */ /* 0x000fe20000000800 */
[----:B------:R-:W-:Y:S01]  /*36d0*/  FMUL R85, R108, -1.4426950216293334961 ;  /* 0xbfb8aa3b6c557820 */ /* 0x000fe20000400000 */
        /* <DEDUP_REMOVED lines=15> */
[----:B------:R-:W-:Y:S09]  /*37d0*/  FMUL R6, R33, -1.4426950216293334961 ;  /* 0xbfb8aa3b21067820 */ /* 0x000ff20000400000 */
[----:B------:R-:W-:Y:S10]  /*37e0*/  MUFU.EX2 R4, R4 ;  /* 0x0000000400047308 */ /* 0x000ff40000000800 */
        /* <DEDUP_REMOVED lines=25> */
[----:B------:R-:W1:Y:S02]  /*3980*/  MUFU.EX2 R20, R20 ;  /* 0x0000001400147308 */ /* 0x000e640000000800 */
[----:B-1----:R-:W-:Y:S01]  /*3990*/  FADD R20, R20, 1 ;  /* 0x3f80000014147421 */ /* 0x002fe20000000000 */
[----:B------:R-:W-:Y:S01]  /*39a0*/  FADD R22, R22, 1 ;  /* 0x3f80000016167421 */ /* 0x000fe20000000000 */
[----:B------:R-:W-:Y:S01]  /*39b0*/  FADD R21, R21, 1 ;  /* 0x3f80000015157421 */ /* 0x000fe20000000000 */
[----:B------:R-:W-:Y:S01]  /*39c0*/  FADD R121, R94, 1 ;  /* 0x3f8000005e797421 */ /* 0x000fe20000000000 */
[----:B------:R-:W-:Y:S04]  /*39d0*/  FADD R11, R11, 1 ;  /* 0x3f8000000b0b7421 */ /* 0x000fe80000000000 */
[----:B------:R-:W1:Y:S01]  /*39e0*/  MUFU.RCP R122, R22 ;  /* 0x00000016007a7308 */ /* 0x000e620000001000 */
[----:B------:R-:W-:Y:S01]  /*39f0*/  FADD R23, R23, 1 ;  /* 0x3f80000017177421 */ /* 0x000fe20000000000 */
[----:B------:R-:W-:Y:S01]  /*3a00*/  FADD R18, R18, 1 ;  /* 0x3f80000012127421 */ /* 0x000fe20000000000 */
[----:B------:R-:W-:Y:S01]  /*3a10*/  FADD R19, R19, 1 ;  /* 0x3f80000013137421 */ /* 0x000fe20000000000 */
[----:B------:R-:W-:Y:S01]  /*3a20*/  FADD R10, R10, 1 ;  /* 0x3f8000000a0a7421 */ /* 0x000fe20000000000 */
[----:B------:R-:W-:Y:S01]  /*3a30*/  FADD R9, R9, 1 ;  /* 0x3f80000009097421 */ /* 0x000fe20000000000 */
[----:B------:R-:W-:Y:S01]  /*3a40*/  FADD R4, R4, 1 ;  /* 0x3f80000004047421 */ /* 0x000fe20000000000 */
[----:B------:R-:W-:Y:S03]  /*3a50*/  FADD R5, R5, 1 ;  /* 0x3f80000005057421 */ /* 0x000fe60000000000 */
[----:B------:R-:W2:Y:S01]  /*3a60*/  MUFU.RCP R121, R121 ;  /* 0x0000007900797308 */ /* 0x000ea20000001000 */
[----:B------:R-:W-:Y:S01]  /*3a70*/  FADD R15, R15, 1 ;  /* 0x3f8000000f0f7421 */ /* 0x000fe20000000000 */
[----:B------:R-:W-:Y:S01]  /*3a80*/  FADD R6, R6, 1 ;  /* 0x3f80000006067421 */ /* 0x000fe20000000000 */
[----:B------:R-:W-:Y:S01]  /*3a90*/  FADD R8, R8, 1 ;  /* 0x3f80000008087421 */ /* 0x000fe20000000000 */
[----:B------:R-:W-:Y:S01]  /*3aa0*/  FADD R7, R7, 1 ;  /* 0x3f80000007077421 */ /* 0x000fe20000000000 */
[----:B------:R-:W-:Y:S01]  /*3ab0*/  FADD R120, R95, 1 ;  /* 0x3f8000005f787421 */ /* 0x000fe20000000000 */
[----:B------:R-:W-:Y:S01]  /*3ac0*/  FADD R95, R17, 1 ;  /* 0x3f800000115f7421 */ /* 0x000fe20000000000 */
[----:B------:R-:W-:Y:S03]  /*3ad0*/  FADD R17, R16, 1 ;  /* 0x3f80000010117421 */ /* 0x000fe60000000000 */
[----:B------:R-:W4:Y:S01]  /*3ae0*/  MUFU.RCP R9, R9 ;  /* 0x0000000900097308 */ /* 0x000f220000001000 */
[----:B-1----:R-:W-:Y:S01]  /*3af0*/  FMUL R97, R97, R122 ;  /* 0x0000007a61617220 */ /* 0x002fe20000400000 */
[----:B------:R-:W-:Y:S01]  /*3b00*/  FADD R14, R14, 1 ;  /* 0x3f8000000e0e7421 */ /* 0x000fe20000000000 */
[----:B------:R-:W-:Y:S01]  /*3b10*/  FADD R13, R13, 1 ;  /* 0x3f8000000d0d7421 */ /* 0x000fe20000000000 */
[----:B------:R-:W-:Y:S01]  /*3b20*/  FADD R12, R12, 1 ;  /* 0x3f8000000c0c7421 */ /* 0x000fe20000000000 */
[----:B------:R-:W-:Y:S01]  /*3b30*/  FMUL R97, R86, R97 ;  /* 0x0000006156617220 */ /* 0x000fe20000400000 */
[----:B------:R-:W-:Y:S01]  /*3b40*/  FADD R81, R81, 1 ;  /* 0x3f80000051517421 */ /* 0x000fe20000000000 */
[----:B------:R-:W-:Y:S03]  /*3b50*/  FADD R80, R80, 1 ;  /* 0x3f80000050507421 */ /* 0x000fe60000000000 */
[----:B------:R-:W1:Y:S01]  /*3b60*/  MUFU.RCP R4, R4 ;  /* 0x0000000400047308 */ /* 0x000e620000001000 */
[----:B------:R-:W-:Y:S01]  /*3b70*/  FMUL R97, R60, R97 ;  /* 0x000000613c617220 */ /* 0x000fe20000400000 */
[----:B--2---:R-:W-:Y:S01]  /*3b80*/  FMUL R100, R100, R121 ;  /* 0x0000007964647220 */ /* 0x004fe20000400000 */
[----:B------:R-:W-:Y:S01]  /*3b90*/  FADD R83, R83, 1 ;  /* 0x3f80000053537421 */ /* 0x000fe20000000000 */
[----:B------:R-:W-:Y:S01]  /*3ba0*/  FADD R85, R85, 1 ;  /* 0x3f80000055557421 */ /* 0x000fe20000000000 */
[----:B------:R-:W-:Y:S01]  /*3bb0*/  FADD R84, R84, 1 ;  /* 0x3f80000054547421 */ /* 0x000fe20000000000 */
[----:B------:R-:W-:Y:S01]  /*3bc0*/  FMUL R89, R89, R100 ;  /* 0x0000006459597220 */ /* 0x000fe20000400000 */
[----:B------:R-:W-:Y:S03]  /*3bd0*/  FADD R82, R82, 1 ;  /* 0x3f80000052527421 */ /* 0x000fe60000000000 */
[----:B------:R-:W2:Y:S01]  /*3be0*/  MUFU.RCP R81, R81 ;  /* 0x0000005100517308 */ /* 0x000ea20000001000 */
[----:B----4-:R-:W-:Y:S01]  /*3bf0*/  FMUL R9, R30, R9 ;  /* 0x000000091e097220 */ /* 0x010fe20000400000 */
[----:B------:R-:W-:Y:S01]  /*3c00*/  FADD R96, R96, 1 ;  /* 0x3f80000060607421 */ /* 0x000fe20000000000 */
[----:B------:R-:W-:Y:S01]  /*3c10*/  FADD R117, R117, 1 ;  /* 0x3f80000075757421 */ /* 0x000fe20000000000 */
[----:B------:R-:W-:Y:S01]  /*3c20*/  FADD R118, R118, 1 ;  /* 0x3f80000076767421 */ /* 0x000fe20000000000 */
[----:B------:R-:W-:Y:S01]  /*3c30*/  FMUL R9, R54, R9 ;  /* 0x0000000936097220 */ /* 0x000fe20000400000 */
[----:B------:R-:W-:Y:S04]  /*3c40*/  FADD R119, R119, 1 ;  /* 0x3f80000077777421 */ /* 0x000fe80000000000 */
[----:B------:R-:W4:Y:S01]  /*3c50*/  MUFU.RCP R80, R80 ;  /* 0x0000005000507308 */ /* 0x000f220000001000 */
[----:B-1----:R-:W-:Y:S04]  /*3c60*/  FMUL R4, R35, R4 ;  /* 0x0000000423047220 */ /* 0x002fe80000400000 */
[----:B------:R-:W-:Y:S05]  /*3c70*/  FMUL R59, R59, R4 ;  /* 0x000000043b3b7220 */ /* 0x000fea0000400000 */
[----:B------:R-:W1:Y:S01]  /*3c80*/  MUFU.RCP R5, R5 ;  /* 0x0000000500057308 */ /* 0x000e620000001000 */
[----:B--2---:R-:W-:Y:S04]  /*3c90*/  FMUL R112, R112, R81 ;  /* 0x0000005170707220 */ /* 0x004fe80000400000 */
[----:B------:R-:W-:Y:S05]  /*3ca0*/  FMUL R43, R43, R112 ;  /* 0x000000702b2b7220 */ /* 0x000fea0000400000 */
[----:B------:R-:W2:Y:S01]  /*3cb0*/  MUFU.RCP R15, R15 ;  /* 0x0000000f000f7308 */ /* 0x000ea20000001000 */
[----:B------:R-:W-:Y:S01]  /*3cc0*/  FMUL R4, R60, R43 ;  /* 0x0000002b3c047220 */ /* 0x000fe20000400000 */
[----:B----4-:R-:W-:Y:S04]  /*3cd0*/  FMUL R111, R111, R80 ;  /* 0x000000506f6f7220 */ /* 0x010fe80000400000 */
[----:B------:R-:W-:Y:S04]  /*3ce0*/  FMUL R111, R42, R111 ;  /* 0x0000006f2a6f7220 */ /* 0x000fe80000400000 */
[----:B------:R-:W4:Y:S01]  /*3cf0*/  MUFU.RCP R6, R6 ;  /* 0x0000000600067308 */ /* 0x000f220000001000 */
[----:B-1----:R-:W-:Y:S01]  /*3d00*/  FMUL R5, R34, R5 ;  /* 0x0000000522057220 */ /* 0x002fe20000400000 */
[----:B------:R-:W-:Y:S03]  /*3d10*/  FMUL R111, R60, R111 ;  /* 0x0000006f3c6f7220 */ /* 0x000fe60000400000 */
[----:B------:R-:W-:Y:S05]  /*3d20*/  FMUL R5, R58, R5 ;  /* 0x000000053a057220 */ /* 0x000fea0000400000 */
[----:B------:R-:W1:Y:S01]  /*3d30*/  MUFU.RCP R83, R83 ;  /* 0x0000005300537308 */ /* 0x000e620000001000 */
[----:B--2---:R-:W-:Y:S09]  /*3d40*/  FMUL R15, R24, R15 ;  /* 0x0000000f180f7220 */ /* 0x004ff20000400000 */
[----:B------:R-:W2:Y:S01]  /*3d50*/  MUFU.RCP R85, R85 ;  /* 0x0000005500557308 */ /* 0x000ea20000001000 */
[----:B----4-:R-:W-:Y:S04]  /*3d60*/  FMUL R6, R33, R6 ;  /* 0x0000000621067220 */ /* 0x010fe80000400000 */
[----:B------:R-:W-:Y:S01]  /*3d70*/  FMUL R57, R57, R6 ;  /* 0x0000000639397220 */ /* 0x000fe20000400000 */
[----:B------:R-:W-:Y:S04]  /*3d80*/  FMUL R6, R60, R5 ;  /* 0x000000053c067220 */ /* 0x000fe80000400000 */
[----:B------:R-:W4:Y:S01]  /*3d90*/  MUFU.RCP R8, R8 ;  /* 0x0000000800087308 */ /* 0x000f220000001000 */
[----:B-1----:R-:W-:Y:S01]  /*3da0*/  FMUL R110, R110, R83 ;  /* 0x000000536e6e7220 */ /* 0x002fe20000400000 */
[----:B------:R-:W-:Y:S03]  /*3db0*/  FMNMX.NAN R24, |R111|, |R6|, !PT ;  /* 0x400000066f187209 */ /* 0x000fe60007820200 */
[----:B------:R-:W-:Y:S05]  /*3dc0*/  FMUL R41, R41, R110 ;  /* 0x0000006e29297220 */ /* 0x000fea0000400000 */
[----:B------:R-:W1:Y:S01]  /*3dd0*/  MUFU.RCP R84, R84 ;  /* 0x0000005400547308 */ /* 0x000e620000001000 */
[----:B------:R-:W-:Y:S01]  /*3de0*/  FMUL R41, R60, R41 ;  /* 0x000000293c297220 */ /* 0x000fe20000400000 */
[----:B--2---:R-:W-:Y:S04]  /*3df0*/  FMUL R108, R108, R85 ;  /* 0x000000556c6c7220 */ /* 0x004fe80000400000 */
[----:B------:R-:W-:Y:S04]  /*3e00*/  FMUL R39, R39, R108 ;  /* 0x0000006c27277220 */ /* 0x000fe80000400000 */
[----:B------:R-:W2:Y:S01]  /*3e10*/  MUFU.RCP R82, R82 ;  /* 0x0000005200527308 */ /* 0x000ea20000001000 */
[----:B----4-:R-:W-:Y:S04]  /*3e20*/  FMUL R8, R31, R8 ;  /* 0x000000081f087220 */ /* 0x010fe80000400000 */
[----:B------:R-:W-:Y:S01]  /*3e30*/  FMUL R55, R55, R8 ;  /* 0x0000000837377220 */ /* 0x000fe20000400000 */
[----:B------:R-:W-:Y:S04]  /*3e40*/  FMUL R8, R60, R9 ;  /* 0x000000093c087220 */ /* 0x000fe80000400000 */
[----:B------:R-:W4:Y:S01]  /*3e50*/  MUFU.RCP R7, R7 ;  /* 0x0000000700077308 */ /* 0x000f220000001000 */
[----:B-1----:R-:W-:Y:S04]  /*3e60*/  FMUL R107, R107, R84 ;  /* 0x000000546b6b7220 */ /* 0x002fe80000400000 */
[----:B------:R-:W-:Y:S05]  /*3e70*/  FMUL R107, R38, R107 ;  /* 0x0000006b266b7220 */ /* 0x000fea0000400000 */
[----:B------:R1:W5:Y:S01]  /*3e80*/  MUFU.RCP R30, R23 ;  /* 0x00000017001e7308 */ /* 0x0003620000001000 */
[----:B------:R-:W-:Y:S01]  /*3e90*/  FMUL R107, R60, R107 ;  /* 0x0000006b3c6b7220 */ /* 0x000fe20000400000 */
[----:B--2---:R-:W-:Y:S04]  /*3ea0*/  FMUL R109, R109, R82 ;  /* 0x000000526d6d7220 */ /* 0x004fe80000400000 */
[----:B------:R-:W-:Y:S04]  /*3eb0*/  FMUL R109, R40, R109 ;  /* 0x0000006d286d7220 */ /* 0x000fe80000400000 */
[----:B------:R-:W2:Y:S01]  /*3ec0*/  MUFU.RCP R96, R96 ;  /* 0x0000006000607308 */ /* 0x000ea20000001000 */
[----:B----4-:R-:W-:Y:S01]  /*3ed0*/  FMUL R7, R32, R7 ;  /* 0x0000000720077220 */ /* 0x010fe20000400000 */
[----:B------:R-:W-:Y:S03]  /*3ee0*/  FMUL R32, R60, R89 ;  /* 0x000000593c207220 */ /* 0x000fe60000400000 */
[----:B------:R-:W-:Y:S05]  /*3ef0*/  FMUL R7, R56, R7 ;  /* 0x0000000738077220 */ /* 0x000fea0000400000 */
[----:B------:R-:W4:Y:S01]  /*3f00*/  MUFU.RCP R117, R117 ;  /* 0x0000007500757308 */ /* 0x000f220000001000 */
[----:B------:R-:W-:Y:S01]  /*3f10*/  FMUL R7, R60, R7 ;  /* 0x000000073c077220 */ /* 0x000fe20000400000 */
[----:B-1----:R-:W-:Y:S01]  /*3f20*/  FMUL R23, R48, R15 ;  /* 0x0000000f30177220 */ /* 0x002fe20000400000 */
[C---:B------:R-:W-:Y:S01]  /*3f30*/  FMUL R15, R60.reuse, R59 ;  /* 0x0000003b3c0f7220 */ /* 0x040fe20000400000 */
[----:B-----5:R-:W-:Y:S02]  /*3f40*/  FMUL R113, R113, R30 ;  /* 0x0000001e71717220 */ /* 0x020fe40000400000 */
[----:B------:R-:W-:Y:S04]  /*3f50*/  FMUL R23, R60, R23 ;  /* 0x000000173c177220 */ /* 0x000fe80000400000 */
[----:B------:R-:W1:Y:S01]  /*3f60*/  MUFU.RCP R118, R118 ;  /* 0x0000007600767308 */ /* 0x000e620000001000 */
[----:B------:R-:W-:Y:S01]  /*3f70*/  FMUL R113, R44, R113 ;  /* 0x000000712c717220 */ /* 0x000fe20000400000 */
[----:B--2---:R-:W-:Y:S03]  /*3f80*/  FMUL R103, R103, R96 ;  /* 0x0000006067677220 */ /* 0x004fe60000400000 */
[----:B------:R-:W-:Y:S01]  /*3f90*/  FMUL R113, R60, R113 ;  /* 0x000000713c717220 */ /* 0x000fe20000400000 */
[----:B------:R-:W-:Y:S04]  /*3fa0*/  FMUL R103, R92, R103 ;  /* 0x000000675c677220 */ /* 0x000fe80000400000 */
[----:B------:R-:W2:Y:S01]  /*3fb0*/  MUFU.RCP R119, R119 ;  /* 0x0000007700777308 */ /* 0x000ea20000001000 */
[----:B----4-:R-:W-:Y:S01]  /*3fc0*/  FMUL R104, R104, R117 ;  /* 0x0000007568687220 */ /* 0x010fe20000400000 */
[C---:B------:R-:W-:Y:S03]  /*3fd0*/  FMUL R103, R60.reuse, R103 ;  /* 0x000000673c677220 */ /* 0x040fe60000400000 */
[----:B------:R-:W-:Y:S05]  /*3fe0*/  FMUL R93, R93, R104 ;  /* 0x000000685d5d7220 */ /* 0x000fea0000400000 */
[----:B------:R-:W4:Y:S01]  /*3ff0*/  MUFU.RCP R120, R120 ;  /* 0x0000007800787308 */ /* 0x000f220000001000 */
[----:B-1----:R-:W-:Y:S01]  /*4000*/  FMUL R101, R101, R118 ;  /* 0x0000007665657220 */ /* 0x002fe20000400000 */
[----:B------:R-:W-:Y:S03]  /*4010*/  FMUL R93, R60, R93 ;  /* 0x0000005d3c5d7220 */ /* 0x000fe60000400000 */
[----:B------:R-:W-:Y:S05]  /*4020*/  FMUL R101, R90, R101 ;  /* 0x000000655a657220 */ /* 0x000fea0000400000 */
[----:B------:R1:W5:Y:S01]  /*4030*/  MUFU.RCP R123, R21 ;  /* 0x00000015007b7308 */ /* 0x0003620000001000 */
[----:B--2---:R-:W-:Y:S04]  /*4040*/  FMUL R102, R102, R119 ;  /* 0x0000007766667220 */ /* 0x004fe80000400000 */
[----:B------:R-:W-:Y:S05]  /*4050*/  FMUL R91, R91, R102 ;  /* 0x000000665b5b7220 */ /* 0x000fea0000400000 */
[----:B------:R-:W2:Y:S01]  /*4060*/  MUFU.RCP R11, R11 ;  /* 0x0000000b000b7308 */ /* 0x000ea20000001000 */
[----:B----4-:R-:W-:Y:S01]  /*4070*/  FMUL R99, R99, R120 ;  /* 0x0000007863637220 */ /* 0x010fe20000400000 */
[----:B------:R-:W-:Y:S03]  /*4080*/  FMUL R91, R60, R91 ;  /* 0x0000005b3c5b7220 */ /* 0x000fe60000400000 */
[----:B------:R-:W-:Y:S05]  /*4090*/  FMUL R99, R88, R99 ;  /* 0x0000006358637220 */ /* 0x000fea0000400000 */
[----:B------:R-:W4:Y:S01]  /*40a0*/  MUFU.RCP R14, R14 ;  /* 0x0000000e000e7308 */ /* 0x000f220000001000 */
[C---:B-1----:R-:W-:Y:S01]  /*40b0*/  IADD3 R21, PT, PT, R125.reuse, 0x4400, RZ ;  /* 0x000044007d157810 */ /* 0x042fe20007ffe0ff */
[----:B-----5:R-:W-:Y:S01]  /*40c0*/  FMUL R98, R98, R123 ;  /* 0x0000007b62627220 */ /* 0x020fe20000400000 */
[----:B------:R-:W-:Y:S01]  /*40d0*/  IADD3 R125, PT, PT, R125, 0x4430, RZ ;  /* 0x000044307d7d7810 */ /* 0x000fe20007ffe0ff */
[----:B------:R-:W-:Y:S01]  /*40e0*/  FMUL R99, R60, R99 ;  /* 0x000000633c637220 */ /* 0x000fe20000400000 */
[----:B------:R-:W-:Y:S01]  /*40f0*/  SHF.R.U32.HI R16, RZ, 0x3, R21 ;  /* 0x00000003ff107819 */ /* 0x000fe20000011615 */
[----:B------:R-:W-:Y:S01]  /*4100*/  FMUL R87, R87, R98 ;  /* 0x0000006257577220 */ /* 0x000fe20000400000 */
[----:B------:R-:W-:Y:S03]  /*4110*/  SHF.R.U32.HI R22, RZ, 0x3, R125 ;  /* 0x00000003ff167819 */ /* 0x000fe6000001167d */
[----:B------:R-:W1:Y:S01]  /*4120*/  MUFU.RCP R13, R13 ;  /* 0x0000000d000d7308 */ /* 0x000e620000001000 */
[----:B------:R-:W-:Y:S01]  /*4130*/  LOP3.LUT R16, R21, 0x30, R16, 0x78, !PT ;  /* 0x0000003015107812 */ /* 0x000fe200078e7810 */
[----:B--2---:R-:W-:Y:S01]  /*4140*/  FMUL R11, R28, R11 ;  /* 0x0000000b1c0b7220 */ /* 0x004fe20000400000 */
[----:B------:R-:W-:Y:S01]  /*4150*/  F2FP.BF16.F32.PACK_AB R5, R32, R99 ;  /* 0x000000632005723e */ /* 0x000fe200000010ff */
[C---:B------:R-:W-:Y:S01]  /*4160*/  FMUL R28, R60.reuse, R101 ;  /* 0x000000653c1c7220 */ /* 0x040fe20000400000 */
[----:B------:R-:W-:Y:S01]  /*4170*/  SHF.R.U32.HI R21, RZ, 0x3, R124 ;  /* 0x00000003ff157819 */ /* 0x000fe2000001167c */
[----:B------:R-:W-:Y:S01]  /*4180*/  FMUL R30, R60, R87 ;  /* 0x000000573c1e7220 */ /* 0x000fe20000400000 */
[----:B------:R-:W-:Y:S03]  /*4190*/  LOP3.LUT R22, R125, 0x30, R22, 0x78, !PT ;  /* 0x000000307d167812 */ /* 0x000fe600078e7816 */
[----:B------:R-:W2:Y:S01]  /*41a0*/  MUFU.RCP R17, R17 ;  /* 0x0000001100117308 */ /* 0x000ea20000001000 */
[----:B------:R-:W-:Y:S01]  /*41b0*/  LOP3.LUT R21, R124, 0x30, R21, 0x78, !PT ;  /* 0x000000307c157812 */ /* 0x000fe200078e7815 */
[----:B----4-:R-:W-:Y:S04]  /*41c0*/  FMUL R14, R25, R14 ;  /* 0x0000000e190e7220 */ /* 0x010fe80000400000 */
[----:B------:R-:W-:Y:S01]  /*41d0*/  FMUL R49, R49, R14 ;  /* 0x0000000e31317220 */ /* 0x000fe20000400000 */
[----:B------:R-:W-:Y:S03]  /*41e0*/  FMUL R14, R60, R57 ;  /* 0x000000393c0e7220 */ /* 0x000fe60000400000 */
[----:B------:R-:W4:Y:S01]  /*41f0*/  MUFU.RCP R18, R18 ;  /* 0x0000001200127308 */ /* 0x000f220000001000 */
[----:B-1----:R-:W-:Y:S01]  /*4200*/  FMUL R13, R26, R13 ;  /* 0x0000000d1a0d7220 */ /* 0x002fe20000400000 */
[----:B------:R-:W-:Y:S01]  /*4210*/  FMNMX.NAN R26, |R107|, |R8|, !PT ;  /* 0x400000086b1a7209 */ /* 0x000fe20007820200 */
[----:B------:R-:W-:Y:S07]  /*4220*/  FMUL R38, R60, R49 ;  /* 0x000000313c267220 */ /* 0x000fee0000400000 */
[----:B------:R-:W1:Y:S01]  /*4230*/  MUFU.RCP R19, R19 ;  /* 0x0000001300137308 */ /* 0x000e620000001000 */
[----:B--2---:R-:W-:Y:S01]  /*4240*/  FMUL R116, R116, R17 ;  /* 0x0000001174747220 */ /* 0x004fe20000400000 */
[----:B------:R-:W-:Y:S01]  /*4250*/  FMUL R17, R52, R11 ;  /* 0x0000000b34117220 */ /* 0x000fe20000400000 */
[----:B------:R-:W-:Y:S02]  /*4260*/  F2FP.BF16.F32.PACK_AB R11, R4, R111 ;  /* 0x0000006f040b723e */ /* 0x000fe400000010ff */
[----:B------:R-:W-:Y:S01]  /*4270*/  FMUL R47, R47, R116 ;  /* 0x000000742f2f7220 */ /* 0x000fe20000400000 */
[----:B------:R-:W-:Y:S04]  /*4280*/  FMUL R17, R60, R17 ;  /* 0x000000113c117220 */ /* 0x000fe80000400000 */
[----:B------:R-:W2:Y:S01]  /*4290*/  MUFU.RCP R10, R10 ;  /* 0x0000000a000a7308 */ /* 0x000ea20000001000 */
[----:B----4-:R-:W-:Y:S01]  /*42a0*/  FMUL R115, R115, R18 ;  /* 0x0000001273737220 */ /* 0x010fe20000400000 */
[----:B------:R-:W-:Y:S01]  /*42b0*/  FMNMX.NAN R18, |R4|, |R15|, !PT ;  /* 0x4000000f04127209 */ /* 0x000fe20007820200 */
[C---:B------:R-:W-:Y:S01]  /*42c0*/  FMUL R4, R60.reuse, R109 ;  /* 0x0000006d3c047220 */ /* 0x040fe20000400000 */
[----:B------:R-:W-:Y:S01]  /*42d0*/  F2FP.BF16.F32.PACK_AB R15, R15, R6 ;  /* 0x000000060f0f723e */ /* 0x000fe200000010ff */
[----:B------:R-:W-:Y:S01]  /*42e0*/  FMUL R6, R60, R39 ;  /* 0x000000273c067220 */ /* 0x000fe20000400000 */
[----:B------:R-:W-:Y:S02]  /*42f0*/  FMUL R115, R46, R115 ;  /* 0x000000732e737220 */ /* 0x000fe40000400000 */
[----:B------:R-:W-:Y:S02]  /*4300*/  FMNMX.NAN R25, |R4|, |R7|, !PT ;  /* 0x4000000704197209 */ /* 0x000fe40007820200 */
[----:B------:R-:W4:Y:S01]  /*4310*/  MUFU.RCP R12, R12 ;  /* 0x0000000c000c7308 */ /* 0x000f220000001000 */
[----:B------:R-:W-:Y:S01]  /*4320*/  F2FP.BF16.F32.PACK_AB R9, R6, R107 ;  /* 0x0000006b0609723e */ /* 0x000fe200000010ff */
[----:B-1----:R-:W-:Y:S01]  /*4330*/  FMUL R114, R114, R19 ;  /* 0x0000001372727220 */ /* 0x002fe20000400000 */
[----:B------:R-:W-:Y:S01]  /*4340*/  FMNMX3.NAN R25, |R28|, |R23|, R25, !PT ;  /* 0x400000171c197276 */ /* 0x000fe20007820219 */
[----:B------:R-:W-:Y:S01]  /*4350*/  FMUL R19, R50, R13 ;  /* 0x0000000d32137220 */ /* 0x000fe20000400000 */
[C---:B------:R-:W-:Y:S01]  /*4360*/  FMUL R13, R60.reuse, R55 ;  /* 0x000000373c0d7220 */ /* 0x040fe20000400000 */
[----:B------:R-:W-:Y:S01]  /*4370*/  FMUL R45, R45, R114 ;  /* 0x000000722d2d7220 */ /* 0x000fe20000400000 */
[----:B------:R-:W-:Y:S01]  /*4380*/  FMUL R115, R60, R115 ;  /* 0x000000733c737220 */ /* 0x000fe20000400000 */
[----:B--2---:R-:W-:Y:S02]  /*4390*/  FMUL R10, R29, R10 ;  /* 0x0000000a1d0a7220 */ /* 0x004fe40000400000 */
[----:B------:R1:W2:Y:S01]  /*43a0*/  MUFU.RCP R94, R20 ;  /* 0x00000014005e7308 */ /* 0x0002a20000001000 */
[----:B------:R-:W-:Y:S01]  /*43b0*/  FMNMX.NAN R29, |R6|, |R13|, !PT ;  /* 0x4000000d061d7209 */ /* 0x000fe20007820200 */
[----:B------:R-:W-:Y:S01]  /*43c0*/  FMUL R40, R60, R45 ;  /* 0x0000002d3c287220 */ /* 0x000fe20000400000 */
[----:B------:R-:W-:Y:S01]  /*43d0*/  F2FP.BF16.F32.PACK_AB R6, R91, R28 ;  /* 0x0000001c5b06723e */ /* 0x000fe200000010ff */
[----:B------:R-:W-:Y:S01]  /*43e0*/  FMUL R53, R53, R10 ;  /* 0x0000000a35357220 */ /* 0x000fe20000400000 */
[----:B------:R-:W-:Y:S02]  /*43f0*/  F2FP.BF16.F32.PACK_AB R10, R41, R4 ;  /* 0x00000004290a723e */ /* 0x000fe400000010ff */
[----:B------:R-:W-:Y:S01]  /*4400*/  F2FP.BF16.F32.PACK_AB R4, R30, R97 ;  /* 0x000000611e04723e */ /* 0x000fe200000010ff */
[----:B----4-:R-:W-:Y:S01]  /*4410*/  FMUL R12, R27, R12 ;  /* 0x0000000c1b0c7220 */ /* 0x010fe20000400000 */
[----:B------:R-:W-:Y:S01]  /*4420*/  FMNMX.NAN R27, |R41|, |R14|, !PT ;  /* 0x4000000e291b7209 */ /* 0x000fe20007820200 */
[----:B------:R-:W4:Y:S01]  /*4430*/  MUFU.RCP R95, R95 ;  /* 0x0000005f005f7308 */ /* 0x000f220000001000 */
[----:B------:R-:W-:Y:S01]  /*4440*/  F2FP.BF16.F32.PACK_AB R14, R14, R7 ;  /* 0x000000070e0e723e */ /* 0x000fe200000010ff */
[----:B------:R-:W-:Y:S01]  /*4450*/  FMUL R51, R51, R12 ;  /* 0x0000000c33337220 */ /* 0x000fe20000400000 */
[----:B------:R-:W-:Y:S01]  /*4460*/  F2FP.BF16.F32.PACK_AB R7, R93, R103 ;  /* 0x000000675d07723e */ /* 0x000fe200000010ff */
[C---:B------:R-:W-:Y:S01]  /*4470*/  FMUL R12, R60.reuse, R53 ;  /* 0x000000353c0c7220 */ /* 0x040fe20000400000 */
[----:B------:R-:W-:Y:S01]  /*4480*/  F2FP.BF16.F32.PACK_AB R13, R13, R8 ;  /* 0x000000080d0d723e */ /* 0x000fe200000010ff */
[----:B------:R-:W-:Y:S01]  /*4490*/  FMUL R51, R60, R51 ;  /* 0x000000333c337220 */ /* 0x000fe20000400000 */
[----:B-1----:R-:W-:Y:S01]  /*44a0*/  SHF.R.U32.HI R20, RZ, 0x3, R127 ;  /* 0x00000003ff147819 */ /* 0x002fe2000001167f */
[----:B------:R1:W-:Y:S01]  /*44b0*/  STS.128 [R16], R4 ;  /* 0x0000000410007388 */ /* 0x0003e20000000c00 */
[----:B------:R-:W-:Y:S01]  /*44c0*/  FMNMX3.NAN R99, |R99|, |R115|, R26, !PT ;  /* 0x4000007363637276 */ /* 0x000fe2000782021a */
[----:B--2---:R-:W-:Y:S01]  /*44d0*/  FMUL R105, R105, R94 ;  /* 0x0000005e69697220 */ /* 0x004fe20000400000 */
[----:B------:R-:W-:Y:S02]  /*44e0*/  LOP3.LUT R20, R127, 0x30, R20, 0x78, !PT ;  /* 0x000000307f147812 */ /* 0x000fe400078e7814 */
[----:B------:R-:W-:Y:S01]  /*44f0*/  FMNMX3.NAN R93, |R93|, |R51|, R18, !PT ;  /* 0x400000335d5d7276 */ /* 0x000fe20007820212 */
[----:B------:R-:W-:Y:S01]  /*4500*/  FMUL R105, R36, R105 ;  /* 0x0000006924697220 */ /* 0x000fe20000400000 */
[----:B------:R-:W-:Y:S01]  /*4510*/  FMNMX3.NAN R27, |R91|, |R38|, R27, !PT ;  /* 0x400000265b1b7276 */ /* 0x000fe2000782021b */
[----:B------:R-:W-:Y:S01]  /*4520*/  FMUL R18, R60, R47 ;  /* 0x0000002f3c127220 */ /* 0x000fe20000400000 */
[----:B----4-:R-:W-:Y:S01]  /*4530*/  FMUL R106, R106, R95 ;  /* 0x0000005f6a6a7220 */ /* 0x010fe20000400000 */
[C---:B------:R-:W-:Y:S01]  /*4540*/  FMUL R105, R60.reuse, R105 ;  /* 0x000000693c697220 */ /* 0x040fe20000400000 */
[----:B------:R-:W-:Y:S02]  /*4550*/  FMUL R36, R60, R19 ;  /* 0x000000133c247220 */ /* 0x000fe40000400000 */
[----:B------:R-:W-:Y:S01]  /*4560*/  FMUL R37, R37, R106 ;  /* 0x0000006a25257220 */ /* 0x000fe20000400000 */
[----:B------:R-:W-:Y:S02]  /*4570*/  FMNMX3.NAN R32, |R32|, |R18|, R29, !PT ;  /* 0x4000001220207276 */ /* 0x000fe4000782021d */
[----:B------:R-:W-:Y:S01]  /*4580*/  FMNMX.NAN R34, |R105|, |R17|, !PT ;  /* 0x4000001169227209 */ /* 0x000fe20007820200 */
[----:B------:R-:W-:Y:S01]  /*4590*/  FMUL R37, R60, R37 ;  /* 0x000000253c257220 */ /* 0x000fe20000400000 */
[-C--:B------:R-:W-:Y:S02]  /*45a0*/  F2FP.BF16.F32.PACK_AB R19, R51, R36.reuse ;  /* 0x000000243313723e */ /* 0x080fe400000010ff */
[----:B------:R-:W-:Y:S02]  /*45b0*/  FMNMX3.NAN R24, |R103|, |R36|, R24, !PT ;  /* 0x4000002467187276 */ /* 0x000fe40007820218 */
[C---:B------:R-:W-:Y:S02]  /*45c0*/  F2FP.BF16.F32.PACK_AB R8, R37.reuse, R105 ;  /* 0x000000692508723e */ /* 0x040fe400000010ff */
[----:B------:R-:W-:Y:S02]  /*45d0*/  FMNMX.NAN R31, |R37|, |R12|, !PT ;  /* 0x4000000c251f7209 */ /* 0x000fe40007820200 */
[----:B------:R-:W-:Y:S01]  /*45e0*/  F2FP.BF16.F32.PACK_AB R12, R12, R17 ;  /* 0x000000110c0c723e */ /* 0x000fe200000010ff */
[----:B------:R2:W-:Y:S01]  /*45f0*/  STS.128 [R20], R8 ;  /* 0x0000000814007388 */ /* 0x0005e20000000c00 */
[----:B------:R-:W-:Y:S02]  /*4600*/  F2FP.BF16.F32.PACK_AB R17, R18, R115 ;  /* 0x000000731211723e */ /* 0x000fe400000010ff */
[----:B------:R-:W-:Y:S02]  /*4610*/  F2FP.BF16.F32.PACK_AB R18, R38, R23 ;  /* 0x000000172612723e */ /* 0x000fe400000010ff */
[-C--:B-1----:R-:W-:Y:S02]  /*4620*/  F2FP.BF16.F32.PACK_AB R16, R40, R113.reuse ;  /* 0x000000712810723e */ /* 0x082fe400000010ff */
[----:B------:R-:W-:Y:S02]  /*4630*/  FMNMX3.NAN R30, |R30|, |R40|, R31, !PT ;  /* 0x400000281e1e7276 */ /* 0x000fe4000782021f */
[----:B------:R-:W-:Y:S01]  /*4640*/  FMNMX3.NAN R34, |R97|, |R113|, R34, !PT ;  /* 0x4000007161227276 */ /* 0x000fe20007820222 */
[----:B------:R2:W-:Y:S01]  /*4650*/  STS.128 [R21], R16 ;  /* 0x0000001015007388 */ /* 0x0005e20000000c00 */
[----:B------:R-:W-:Y:S02]  /*4660*/  FMNMX.NAN R32, R93, R32, !PT ;  /* 0x000000205d207209 */ /* 0x000fe40007820000 */
[----:B------:R-:W-:Y:S02]  /*4670*/  FMNMX.NAN R24, R24, R99, !PT ;  /* 0x0000006318187209 */ /* 0x000fe40007820000 */
[----:B------:R-:W-:Y:S02]  /*4680*/  FMNMX3.NAN R27, R30, R27, R32, !PT ;  /* 0x0000001b1e1b7276 */ /* 0x000fe40007820020 */
[----:B------:R-:W-:Y:S01]  /*4690*/  FMNMX3.NAN R24, R34, R25, R24, !PT ;  /* 0x0000001922187276 */ /* 0x000fe20007820018 */
[----:B------:R2:W-:Y:S03]  /*46a0*/  STS.128 [R22], R12 ;  /* 0x0000000c16007388 */ /* 0x0005e60000000c00 */
[----:B------:R-:W-:Y:S04]  /*46b0*/  FMNMX3.NAN R27, R24, R27, RZ, !PT ;  /* 0x0000001b181b7276 */ /* 0x000fe800078200ff */
[----:B------:R-:W-:Y:S01]  /*46c0*/  FMNMX R78, R27, R78, !PT ;  /* 0x0000004e1b4e7209 */ /* 0x000fe20007800000 */
[----:B------:R1:W-:Y:S06]  /*46d0*/  MEMBAR.ALL.CTA ;  /* 0x0000000000007992 */ /* 0x0003ec0000008000 */
[----:B-1----:R-:W1:Y:S02]  /*46e0*/  FENCE.VIEW.ASYNC.S ;  /* 0x00000000000073c6 */ /* 0x002e640000000000 */
[----:B-1----:R-:W-:Y:S06]  /*46f0*/  BAR.SYNC.DEFER_BLOCKING 0x2, 0x80 ;  /* 0x0082000000007b1d */ /* 0x002fec0000010000 */
[----:B------:R-:W-:Y:S05]  /*4700*/  BRA.U !UP4, `(.L_x_45) ;  /* 0x000000010c4c7547 */ /* 0x000fea000b800000 */
[----:B------:R-:W-:Y:S01]  /*4710*/  VIADD R4, R3, 0x4400 ;  /* 0x0000440003047836 */ /* 0x000fe20000000000 */
[----:B------:R-:W-:Y:S01]  /*4720*/  ISETP.NE.AND P0, PT, R79, RZ, PT ;  /* 0x000000ff4f00720c */ /* 0x000fe20003f05270 */
[----:B------:R-:W-:Y:S03]  /*4730*/  UIADD3 UR8, UP0, UPT, UR10, 0x2c0, URZ ;  /* 0x000002c00a087890 */ /* 0x000fe6000ff1e0ff */
[----:B------:R-:W-:Y:S01]  /*4740*/  SEL R62, R62, R77, !P0 ;  /* 0x0000004d3e3e7207 */ /* 0x000fe20004000000 */
[----:B------:R-:W-:Y:S01]  /*4750*/  UIADD3.X UR9, UPT, UPT, URZ, UR11, URZ, UP0, !UPT ;  /* 0x0000000bff097290 */ /* 0x000fe200087fe4ff */
[----:B------:R-:W-:Y:S03]  /*4760*/  PLOP3.LUT P0, PT, PT, PT, PT, 0x80, 0x8 ;  /* 0x000000000008781c */ /* 0x000fe60003f0f070 */
[----:B------:R-:W-:Y:S04]  /*4770*/  IMAD R5, R61, 0x4, R62 ;  /* 0x000000043d057824 */ /* 0x000fe800078e023e */
[----:B------:R-:W-:Y:S07]  /*4780*/  IMAD.SHL.U32 R5, R5, 0x20, RZ ;  /* 0x0000002005057824 */ /* 0x000fee00078e00ff */
.L_x_46:
        /* <DEDUP_REMOVED lines=10> */
[----:B------:R0:W-:Y:S02]  /*4830*/  UTMACMDFLUSH ;  /* 0x00000000000079b7 */ /* 0x0001e40000000000 */
.L_x_45:
[----:B------:R-:W-:Y:S01]  /*4840*/  BAR.SYNC.DEFER_BLOCKING 0x2, 0x80 ;  /* 0x0082000000007b1d */ /* 0x000fe20000010000 */
[----:B------:R-:W-:Y:S02]  /*4850*/  IADD3 R77, PT, PT, R77, 0x1, RZ ;  /* 0x000000014d4d7810 */ /* 0x000fe40007ffe0ff */
[----:B------:R-:W-:Y:S03]  /*4860*/  IADD3 R76, PT, PT, R76, -0x1, RZ ;  /* 0xffffffff4c4c7810 */ /* 0x000fe60007ffe0ff */
[----:B------:R-:W-:Y:S05]  /*4870*/  @!P2 BRA `(.L_x_47) ;  /* 0xffffffe00084a947 */ /* 0x000fea000383ffff */
[CC--:B------:R-:W-:Y:S01]  /*4880*/  LEA R5, R68.reuse, R3.reuse, 0x3 ;  /* 0x0000000344057211 */ /* 0x0c0fe200078e18ff */
[----:B------:R-:W-:Y:S01]  /*4890*/  BSSY B0, `(.L_x_48) ;  /* 0x0000005000007945 */ /* 0x000fe20003800000 */
[----:B------:R-:W-:Y:S02]  /*48a0*/  SHF.L.U32 R6, R67, 0x1f, RZ ;  /* 0x0000001f43067819 */ /* 0x000fe400000006ff */
[----:B------:R-:W-:Y:S02]  /*48b0*/  LEA R63, R68, R3, 0x4 ;  /* 0x00000003443f7211 */ /* 0x000fe400078e20ff */
[----:B------:R-:W1:Y:S02]  /*48c0*/  SYNCS.PHASECHK.TRANS64.TRYWAIT P0, [R5+URZ+0x40], R6 ;  /* 0x00004006050075a7 */ /* 0x000e6400080011ff */
[----:B-1----:R-:W-:Y:S05]  /*48d0*/  @!P0 BRA `(.L_x_49) ;  /* 0x0000000800bc8947 */ /* 0x002fea0003800000 */
.L_x_81:
[----:B------:R-:W-:Y:S05]  /*48e0*/  BSYNC B0 ;  /* 0x0000000000007941 */ /* 0x000fea0003800000 */
.L_x_48:
[----:B------:R-:W4:Y:S01]  /*48f0*/  LDS.128 R60, [R63+0x2ec10] ;  /* 0x02ec10003f3c7984 */ /* 0x000f220000000c00 */
[----:B------:R-:W-:Y:S01]  /*4900*/  CREDUX.MAXABS.F32.NAN UR4, R78 ;  /* 0x000000004e0472cc */ /* 0x000fe20000006400 */
[----:B------:R-:W-:Y:S01]  /*4910*/  BSSY.RECONVERGENT B0, `(.L_x_50) ;  /* 0x0000012000007945 */ /* 0x000fe20003800200 */
[----:B---3--:R-:W-:Y:S01]  /*4920*/  ISETP.NE.AND P0, PT, R64, RZ, PT ;  /* 0x000000ff4000720c */ /* 0x008fe20003f05270 */
[----:B------:R3:W-:Y:S06]  /*4930*/  MEMBAR.ALL.CTA ;  /* 0x0000000000007992 */ /* 0x0007ec0000008000 */
[----:B---3--:R-:W3:Y:S01]  /*4940*/  FENCE.VIEW.ASYNC.S ;  /* 0x00000000000073c6 */ /* 0x008ee20000000000 */
[----:B------:R-:W-:-:S03]  /*4950*/  VIADD R68, R68, 0x1 ;  /* 0x0000000144447836 */ /* 0x000fc60000000000 */
[----:B------:R-:W-:Y:S01]  /*4960*/  IMAD.U32 R4, RZ, RZ, UR4 ;  /* 0x00000004ff047e24 */ /* 0x000fe2000f8e00ff */
[----:B---3--:R3:W-:Y:S04]  /*4970*/  SYNCS.ARRIVE.TRANS64.ART0 RZ, [R5+URZ+0x50], R0 ;  /* 0x0000500005ff79a7 */ /* 0x0087e800085000ff */
[----:B------:R3:W-:Y:S01]  /*4980*/  @!P0 STS [R69+0x2ec00], R4 ;  /* 0x02ec000445008388 */ /* 0x0007e20000000800 */
[----:B------:R-:W-:Y:S01]  /*4990*/  BAR.SYNC.DEFER_BLOCKING 0x2, 0x80 ;  /* 0x0082000000007b1d */ /* 0x000fe20000010000 */
[----:B------:R-:W-:-:S13]  /*49a0*/  LOP3.LUT P0, RZ, R71, R64, RZ, 0xfc, !PT ;  /* 0x0000004047ff7212 */ /* 0x000fda000780fcff */
[----:B------:R-:W-:Y:S05]  /*49b0*/  @P0 BRA `(.L_x_51) ;  /* 0x00000000001c0947 */ /* 0x000fea0003800000 */
[----:B------:R-:W-:Y:S01]  /*49c0*/  MOV R3, UR13 ;  /* 0x0000000d00037c02 */ /* 0x000fe20008000f00 */
[----:B--2---:R-:W2:Y:S04]  /*49d0*/  LDC.64 R8, c[0x0][0x740] ;  /* 0x0001d000ff087b82 */ /* 0x004ea80000000a00 */
[----:B-1-3--:R-:W1:Y:S01]  /*49e0*/  LDS.128 R4, [R3+0x2ec00] ;  /* 0x02ec000003047984 */ /* 0x00ae620000000c00 */
[----:B--2---:R-:W-:Y:S01]  /*49f0*/  IMAD.WIDE R8, R2, 0x4, R8 ;  /* 0x0000000402087825 */ /* 0x004fe200078e0208 */
[----:B-1----:R-:W-:-:S04]  /*4a00*/  FMNMX3 R4, R4, RZ, R5, !PT ;  /* 0x000000ff04047276 */ /* 0x002fc80007800005 */
[----:B------:R-:W-:-:S05]  /*4a10*/  FMNMX3 R7, R4, R6, R7, !PT ;  /* 0x0000000604077276 */ /* 0x000fca0007800007 */
[----:B------:R1:W-:Y:S02]  /*4a20*/  REDG.E.MAX.S32.STRONG.GPU desc[UR76][R8.64], R7 ;  /* 0x000000070800798e */ /* 0x0003e4000d12e34c */
.L_x_51:
[----:B------:R-:W-:Y:S05]  /*4a30*/  BSYNC.RECONVERGENT B0 ;  /* 0x0000000000007941 */ /* 0x000fea0003800200 */
.L_x_50:
[----:B----4-:R-:W-:Y:S02]  /*4a40*/  ISETP.NE.AND P0, PT, R63, 0x1, PT ;  /* 0x000000013f00780c */ /* 0x010fe40003f05270 */
[----:B------:R-:W-:-:S04]  /*4a50*/  ISETP.NE.AND P1, PT, R68, 0x2, PT ;  /* 0x000000024400780c */ /* 0x000fc80003f25270 */
[----:B------:R-:W-:Y:S02]  /*4a60*/  SEL R2, RZ, 0x1, P1 ;  /* 0x00000001ff027807 */ /* 0x000fe40000800000 */
[----:B------:R-:W-:Y:S02]  /*4a70*/  SEL R68, R68, RZ, P1 ;  /* 0x000000ff44447207 */ /* 0x000fe40000800000 */
[----:B------:R-:W-:-:S03]  /*4a80*/  LOP3.LUT R67, R67, R2, RZ, 0x3c, !PT ;  /* 0x0000000243437212 */ /* 0x000fc600078e3cff */
[----:B------:R-:W-:Y:S05]  /*4a90*/  @!P0 BRA `(.L_x_52) ;  /* 0xffffffdc00a48947 */ /* 0x000fea000383ffff */
.L_x_39:
[----:B------:R-:W-:Y:S05]  /*4aa0*/  BRA.U !UP4, `(.L_x_53) ;  /* 0x000000010c1c7547 */ /* 0x000fea000b800000 */
[----:B------:R-:W5:Y:S01]  /*4ab0*/  S2UR UR5, SR_CgaCtaId ;  /* 0x00000000000579c3 */ /* 0x000f620000008800 */
[----:B------:R-:W-:Y:S01]  /*4ac0*/  ELECT P0, URZ, PT ;  /* 0x0000000000ff782f */ /* 0x000fe20003800000 */
[----:B----4-:R-:W-:Y:S01]  /*4ad0*/  HFMA2 R2, -RZ, RZ, 0, 5.9604644775390625e-08 ;  /* 0x00000001ff027431 */ /* 0x010fe200000001ff */
[----:B------:R-:W-:-:S05]  /*4ae0*/  UMOV UR4, 0x40 ;  /* 0x0000004000047882 */ /* 0x000fca0000000000 */
[----:B------:R-:W-:Y:S01]  /*4af0*/  UVIRTCOUNT.DEALLOC.SMPOOL 0x80 ;  /* 0x000000800000784c */ /* 0x000fe20000000000 */
[----:B-----5:R-:W-:-:S09]  /*4b00*/  ULEA UR4, UR5, UR4, 0x18 ;  /* 0x0000000405047291 */ /* 0x020fd2000f8ec0ff */
[----:B------:R4:W-:Y:S03]  /*4b10*/  @P0 STS.U8 [UR4], R2 ;  /* 0x00000002ff000988 */ /* 0x0009e60008000004 */
.L_x_53:
[----:B------:R-:W-:Y:S06]  /*4b20*/  BAR.SYNC.DEFER_BLOCKING 0x2, 0x80 ;  /* 0x0082000000007b1d */ /* 0x000fec0000010000 */
[----:B------:R-:W-:Y:S05]  /*4b30*/  BRA.U !UP4, `(.L_x_54) ;  /* 0x000000010c9c7547 */ /* 0x000fea000b800000 */
[----:B------:R-:W5:Y:S01]  /*4b40*/  S2UR UR5, SR_CgaCtaId ;  /* 0x00000000000579c3 */ /* 0x000f620000008800 */
[----:B------:R-:W-:Y:S01]  /*4b50*/  NOP ;  /* 0x0000000000007918 */ /* 0x000fe20000000000 */
[----:B------:R-:W-:Y:S01]  /*4b60*/  UMOV UR4, 0x50 ;  /* 0x0000005000047882 */ /* 0x000fe20000000000 */
[----:B---3--:R-:W-:Y:S01]  /*4b70*/  LOP3.LUT R4, R70, 0xffff, RZ, 0xc0, !PT ;  /* 0x0000ffff46047812 */ /* 0x008fe200078ec0ff */
[----:B------:R-:W-:-:S03]  /*4b80*/  IMAD.MOV.U32 R3, RZ, RZ, 0xffff ;  /* 0x0000ffffff037424 */ /* 0x000fc600078e00ff */
[----:B------:R-:W-:-:S04]  /*4b90*/  SHF.R.U32.HI R4, RZ, 0x5, R4 ;  /* 0x00000005ff047819 */ /* 0x000fc80000011604 */
[----:B------:R-:W-:Y:S01]  /*4ba0*/  SHF.L.U32 R3, R3, R4, RZ ;  /* 0x0000000403037219 */ /* 0x000fe200000006ff */
[----:B-1----:R-:W-:-:S05]  /*4bb0*/  VIADD R5, R4, 0x10 ;  /* 0x0000001004057836 */ /* 0x002fca0000000000 */
[----:B------:R-:W-:Y:S01]  /*4bc0*/  SHF.L.U32 R0, R0, R5, RZ ;  /* 0x0000000500007219 */ /* 0x000fe200000006ff */
[----:B-----5:R-:W-:-:S03]  /*4bd0*/  ULEA UR4, UR5, UR4, 0x18 ;  /* 0x0000000405047291 */ /* 0x020fc6000f8ec0ff */
[----:B------:R-:W-:-:S04]  /*4be0*/  LOP3.LUT R5, R0, R3, RZ, 0xfc, !PT ;  /* 0x0000000300057212 */ /* 0x000fc800078efcff */
[C---:B------:R-:W-:Y:S02]  /*4bf0*/  LOP3.LUT R3, R5.reuse, 0xffff, RZ, 0xc0, !PT ;  /* 0x0000ffff05037812 */ /* 0x040fe400078ec0ff */
[----:B----4-:R-:W1:Y:S02]  /*4c00*/  LDS R2, [UR4] ;  /* 0x00000004ff027984 */ /* 0x010e640008000800 */
[----:B-1----:R-:W-:-:S04]  /*4c10*/  LOP3.LUT R0, R5, 0xffff, R2, 0x80, !PT ;  /* 0x0000ffff05007812 */ /* 0x002fc800078e8002 */
[----:B------:R-:W-:-:S13]  /*4c20*/  ISETP.NE.AND P0, PT, R0, R3, PT ;  /* 0x000000030000720c */ /* 0x000fda0003f05270 */
[----:B------:R-:W-:Y:S05]  /*4c30*/  @P0 BRA `(.L_x_55) ;  /* 0x0000000000500947 */ /* 0x000fea0003800000 */
[----:B------:R-:W-:Y:S02]  /*4c40*/  SHF.R.U32.HI R0, RZ, 0x10, R2 ;  /* 0x00000010ff007819 */ /* 0x000fe40000011602 */
[----:B------:R-:W-:-:S04]  /*4c50*/  SHF.R.U32.HI R3, RZ, 0x10, R5 ;  /* 0x00000010ff037819 */ /* 0x000fc80000011605 */
[----:B------:R-:W-:-:S04]  /*4c60*/  LOP3.LUT R0, R0, R3, RZ, 0xc0, !PT ;  /* 0x0000000300007212 */ /* 0x000fc800078ec0ff */
[----:B------:R-:W-:-:S13]  /*4c70*/  ISETP.NE.AND P0, PT, R0, R3, PT ;  /* 0x000000030000720c */ /* 0x000fda0003f05270 */
[----:B------:R-:W-:Y:S05]  /*4c80*/  @P0 BRA `(.L_x_56) ;  /* 0x0000000000300947 */ /* 0x000fea0003800000 */
[----:B------:R-:W-:Y:S01]  /*4c90*/  R2UR UR5, R5 ;  /* 0x00000000050572ca */ /* 0x000fe200000e0000 */
[----:B------:R-:W1:Y:S01]  /*4ca0*/  S2R R2, SR_LANEID ;  /* 0x0000000000027919 */ /* 0x000e620000000000 */
[----:B------:R-:W-:Y:S02]  /*4cb0*/  VOTEU.ANY UR6, UPT, PT ;  /* 0x0000000000067886 */ /* 0x000fe400038e0100 */
[----:B------:R-:W-:-:S09]  /*4cc0*/  UFLO.U32 UR6, UR6 ;  /* 0x00000006000672bd */ /* 0x000fd200080e0000 */
[----:B------:R-:W-:-:S06]  /*4cd0*/  ULOP3.LUT UR5, URZ, UR5, URZ, 0x33, !UPT ;  /* 0x00000005ff057292 */ /* 0x000fcc000f8e33ff */
[----:B------:R-:W-:-:S04]  /*4ce0*/  IMAD.U32 R0, RZ, RZ, UR5 ;  /* 0x00000005ff007e24 */ /* 0x000fc8000f8e00ff */
[----:B------:R-:W3:Y:S02]  /*4cf0*/  REDUX UR7, R0 ;  /* 0x00000000000773c4 */ /* 0x000ee40000000000 */
[----:B------:R4:W-:Y:S01]  /*4d00*/  UTCATOMSWS.AND URZ, UR5 ;  /* 0x0000000500ff79e3 */ /* 0x0009e20008000000 */
[----:B-1----:R-:W-:Y:S01]  /*4d10*/  ISETP.EQ.U32.AND P0, PT, R2, UR6, PT ;  /* 0x0000000602007c0c */ /* 0x002fe2000bf02070 */
[----:B---3--:R-:W-:-:S12]  /*4d20*/  IMAD.U32 R2, RZ, RZ, UR7 ;  /* 0x00000007ff027e24 */ /* 0x008fd8000f8e00ff */
[----:B------:R4:W-:Y:S01]  /*4d30*/  @P0 ATOMS.AND RZ, [UR4], R2 ;  /* 0x00000002ffff098c */ /* 0x0009e2000a800004 */
[----:B------:R-:W-:Y:S05]  /*4d40*/  BRA `(.L_x_57) ;  /* 0x0000000000147947 */ /* 0x000fea0003800000 */
.L_x_56:
[----:B------:R-:W-:Y:S02]  /*4d50*/  MOV R2, 0x4d70 ;  /* 0x00004d7000027802 */ /* 0x000fe40000000f00 */
[----:B--2---:R-:W-:Y:S05]  /*4d60*/  CALL.REL.NOINC `($__internal_0_$__cuda_sm10x_tcgen05_guardrail_trap_col_being_dealloced_not_returned_by_alloc) ;  /* 0x0000000400b07944 */ /* 0x004fea0003c00000 */
[----:B------:R-:W-:Y:S05]  /*4d70*/  BRA `(.L_x_57) ;  /* 0x0000000000087947 */ /* 0x000fea0003800000 */
.L_x_55:
[----:B------:R-:W-:Y:S02]  /*4d80*/  MOV R2, 0x4da0 ;  /* 0x00004da000027802 */ /* 0x000fe40000000f00 */
[----:B--2---:R-:W-:Y:S05]  /*4d90*/  CALL.REL.NOINC `($__internal_2_$__cuda_sm10x_tcgen05_guardrail_trap_unallocated_columns_being_dealloced) ;  /* 0x0000000400bc7944 */ /* 0x004fea0003c00000 */
.L_x_57:
[----:B------:R-:W-:Y:S01]  /*4da0*/  NOP ;  /* 0x0000000000007918 */ /* 0x000fe20000000000 */
.L_x_54:
[----:B------:R-:W-:-:S04]  /*4db0*/  DEPBAR.LE SB0, 0x0 ;  /* 0x000080000000791a */ /* 0x000fc80000000000 */
[----:B------:R-:W-:-:S04]  /*4dc0*/  DEPBAR.LE SB0, 0x0 ;  /* 0x000080000000791a */ /* 0x000fc80000000000 */
[----:B----4-:R-:W-:Y:S05]  /*4dd0*/  EXIT ;  /* 0x000000000000794d */ /* 0x010fea0003800000 */
.L_x_9:
[----:B------:R-:W-:-:S07]  /*4de0*/  MOV R20, R21 ;  /* 0x0000001500147202 */ /* 0x000fce0000000f00 */
.L_x_58:
[----:B----4-:R4:W3:Y:S02]  /*4df0*/  SYNCS.PHASECHK.TRANS64.TRYWAIT P0, [R14+URZ+0x50], R21 ;  /* 0x000050150e0075a7 */ /* 0x0108e400080011ff */
[----:B---3--:R-:W-:Y:S05]  /*4e00*/  @!P0 NANOSLEEP.SYNCS 0x989680 ;  /* 0x009896800000895d */ /* 0x008fea0003900000 */
[----:B------:R-:W3:Y:S02]  /*4e10*/  @!P0 SYNCS.PHASECHK.TRANS64 P0, [R14+URZ+0x50], R21 ;  /* 0x000050150e0085a7 */ /* 0x000ee400080010ff */
[----:B---3--:R-:W-:Y:S05]  /*4e20*/  @!P0 BRA `(.L_x_58) ;  /* 0xfffffffc00f08947 */ /* 0x008fea000383ffff */
[----:B------:R-:W-:Y:S05]  /*4e30*/  BRA `(.L_x_59) ;  /* 0xffffffbc007c7947 */ /* 0x000fea000383ffff */
.L_x_11:
[----:B------:R-:W-:-:S07]  /*4e40*/  MOV R7, R6 ;  /* 0x0000000600077202 */ /* 0x000fce0000000f00 */
.L_x_60:
[----:B--2---:R2:W3:Y:S02]  /*4e50*/  SYNCS.PHASECHK.TRANS64.TRYWAIT P0, [R2+URZ+0x50], R7 ;  /* 0x00005007020075a7 */ /* 0x0044e400080011ff */
[----:B---3--:R-:W-:Y:S05]  /*4e60*/  @!P0 NANOSLEEP.SYNCS 0x989680 ;  /* 0x009896800000895d */ /* 0x008fea0003900000 */
[----:B------:R-:W3:Y:S02]  /*4e70*/  @!P0 SYNCS.PHASECHK.TRANS64 P0, [R2+URZ+0x50], R7 ;  /* 0x00005007020085a7 */ /* 0x000ee400080010ff */
[----:B---3--:R-:W-:Y:S05]  /*4e80*/  @!P0 BRA `(.L_x_60) ;  /* 0xfffffffc00f08947 */ /* 0x008fea000383ffff */
[----:B------:R-:W-:Y:S05]  /*4e90*/  BRA `(.L_x_61) ;  /* 0xffffffc000207947 */ /* 0x000fea000383ffff */
.L_x_12:
[----:B------:R-:W-:-:S07]  /*4ea0*/  MOV R13, R12 ;  /* 0x0000000c000d7202 */ /* 0x000fce0000000f00 */
.L_x_62:
[----:B--2---:R2:W3:Y:S02]  /*4eb0*/  SYNCS.PHASECHK.TRANS64.TRYWAIT P0, [R8+URZ+0x50], R13 ;  /* 0x0000500d080075a7 */ /* 0x0044e400080011ff */
[----:B---3--:R-:W-:Y:S05]  /*4ec0*/  @!P0 NANOSLEEP.SYNCS 0x989680 ;  /* 0x009896800000895d */ /* 0x008fea0003900000 */
[----:B------:R-:W3:Y:S02]  /*4ed0*/  @!P0 SYNCS.PHASECHK.TRANS64 P0, [R8+URZ+0x50], R13 ;  /* 0x0000500d080085a7 */ /* 0x000ee400080010ff */
[----:B---3--:R-:W-:Y:S05]  /*4ee0*/  @!P0 BRA `(.L_x_62) ;  /* 0xfffffffc00f08947 */ /* 0x008fea000383ffff */
[----:B------:R-:W-:Y:S05]  /*4ef0*/  BRA `(.L_x_4) ;  /* 0xffffffc000547947 */ /* 0x000fea000383ffff */
.L_x_14:
[----:B------:R-:W-:-:S07]  /*4f00*/  MOV R0, UR6 ;  /* 0x0000000600007c02 */ /* 0x000fce0008000f00 */
.L_x_63:
[----:B---3--:R3:W4:Y:S02]  /*4f10*/  SYNCS.PHASECHK.TRANS64.TRYWAIT P0, [R0+URZ+0x40], RZ ;  /* 0x000040ff000075a7 */ /* 0x00872400080011ff */
[----:B----4-:R-:W-:Y:S05]  /*4f20*/  @!P0 NANOSLEEP.SYNCS 0x989680 ;  /* 0x009896800000895d */ /* 0x010fea0003900000 */
[----:B------:R-:W4:Y:S02]  /*4f30*/  @!P0 SYNCS.PHASECHK.TRANS64 P0, [R0+URZ+0x40], RZ ;  /* 0x000040ff000085a7 */ /* 0x000f2400080010ff */
[----:B----4-:R-:W-:Y:S05]  /*4f40*/  @!P0 BRA `(.L_x_63) ;  /* 0xfffffffc00f08947 */ /* 0x010fea000383ffff */
[----:B------:R-:W-:Y:S05]  /*4f50*/  BRA `(.L_x_64) ;  /* 0xffffffc000587947 */ /* 0x000fea000383ffff */
.L_x_17:
[----:B------:R-:W-:Y:S02]  /*4f60*/  MOV R4, UR4 ;  /* 0x0000000400047c02 */ /* 0x000fe40008000f00 */
[----:B------:R-:W-:Y:S02]  /*4f70*/  MOV R5, UR4 ;  /* 0x0000000400057c02 */ /* 0x000fe40008000f00 */
[----:B------:R-:W-:-:S07]  /*4f80*/  MOV R0, UR33 ;  /* 0x0000002100007c02 */ /* 0x000fce0008000f00 */
.L_x_65:
[----:B--2---:R2:W3:Y:S02]  /*4f90*/  SYNCS.PHASECHK.TRANS64.TRYWAIT P0, [R0+URZ+0x18], R5 ;  /* 0x00001805000075a7 */ /* 0x0044e400080011ff */
[----:B---3--:R-:W-:Y:S05]  /*4fa0*/  @!P0 NANOSLEEP.SYNCS 0x989680 ;  /* 0x009896800000895d */ /* 0x008fea0003900000 */
[----:B------:R-:W3:Y:S02]  /*4fb0*/  @!P0 SYNCS.PHASECHK.TRANS64 P0, [R0+URZ+0x18], R5 ;  /* 0x00001805000085a7 */ /* 0x000ee400080010ff */
[----:B---3--:R-:W-:Y:S05]  /*4fc0*/  @!P0 BRA `(.L_x_65) ;  /* 0xfffffffc00f08947 */ /* 0x008fea000383ffff */
[----:B------:R-:W-:Y:S05]  /*4fd0*/  BRA `(.L_x_16) ;  /* 0xffffffc400287947 */ /* 0x000fea000383ffff */
.L_x_19:
[----:B------:R-:W-:-:S07]  /*4fe0*/  MOV R5, R4 ;  /* 0x0000000400057202 */ /* 0x000fce0000000f00 */
.L_x_66:
[----:B---3--:R3:W4:Y:S02]  /*4ff0*/  SYNCS.PHASECHK.TRANS64.TRYWAIT P0, [R3+URZ+0x40], R5 ;  /* 0x00004005030075a7 */ /* 0x00872400080011ff */
[----:B----4-:R-:W-:Y:S05]  /*5000*/  @!P0 NANOSLEEP.SYNCS 0x989680 ;  /* 0x009896800000895d */ /* 0x010fea0003900000 */
[----:B------:R-:W4:Y:S02]  /*5010*/  @!P0 SYNCS.PHASECHK.TRANS64 P0, [R3+URZ+0x40], R5 ;  /* 0x00004005030085a7 */ /* 0x000f2400080010ff */
[----:B----4-:R-:W-:Y:S05]  /*5020*/  @!P0 BRA `(.L_x_66) ;  /* 0xfffffffc00f08947 */ /* 0x010fea000383ffff */
[----:B------:R-:W-:Y:S05]  /*5030*/  BRA `(.L_x_67) ;  /* 0xffffffc400747947 */ /* 0x000fea000383ffff */
.L_x_21:
[----:B------:R-:W-:Y:S02]  /*5040*/  MOV R2, UR7 ;  /* 0x0000000700027c02 */ /* 0x000fe40008000f00 */
[----:B------:R-:W-:Y:S02]  /*5050*/  MOV R3, UR7 ;  /* 0x0000000700037c02 */ /* 0x000fe40008000f00 */
[----:B------:R-:W-:-:S07]  /*5060*/  MOV R0, UR4 ;  /* 0x0000000400007c02 */ /* 0x000fce0008000f00 */
.L_x_68:
[----:B---3--:R3:W4:Y:S02]  /*5070*/  SYNCS.PHASECHK.TRANS64.TRYWAIT P0, [R0+URZ+0x18], R3 ;  /* 0x00001803000075a7 */ /* 0x00872400080011ff */
[----:B----4-:R-:W-:Y:S05]  /*5080*/  @!P0 NANOSLEEP.SYNCS 0x989680 ;  /* 0x009896800000895d */ /* 0x010fea0003900000 */
[----:B------:R-:W4:Y:S02]  /*5090*/  @!P0 SYNCS.PHASECHK.TRANS64 P0, [R0+URZ+0x18], R3 ;  /* 0x00001803000085a7 */ /* 0x000f2400080010ff */
[----:B----4-:R-:W-:Y:S05]  /*50a0*/  @!P0 BRA `(.L_x_68) ;  /* 0xfffffffc00f08947 */ /* 0x010fea000383ffff */
[----:B------:R-:W-:Y:S05]  /*50b0*/  BRA `(.L_x_69) ;  /* 0xffffffc400c87947 */ /* 0x000fea000383ffff */
.L_x_23:
[----:B------:R-:W-:-:S07]  /*50c0*/  MOV R2, UR50 ;  /* 0x0000003200027c02 */ /* 0x000fce0008000f00 */
.L_x_70:
[----:B---3--:R3:W4:Y:S02]  /*50d0*/  SYNCS.PHASECHK.TRANS64.TRYWAIT P0, [R2+URZ+0x40], RZ ;  /* 0x000040ff020075a7 */ /* 0x00872400080011ff */
[----:B----4-:R-:W-:Y:S05]  /*50e0*/  @!P0 NANOSLEEP.SYNCS 0x989680 ;  /* 0x009896800000895d */ /* 0x010fea0003900000 */
[----:B------:R-:W4:Y:S02]  /*50f0*/  @!P0 SYNCS.PHASECHK.TRANS64 P0, [R2+URZ+0x40], RZ ;  /* 0x000040ff020085a7 */ /* 0x000f2400080010ff */
[----:B----4-:R-:W-:Y:S05]  /*5100*/  @!P0 BRA `(.L_x_70) ;  /* 0xfffffffc00f08947 */ /* 0x010fea000383ffff */
[----:B------:R-:W-:Y:S05]  /*5110*/  BRA `(.L_x_71) ;  /* 0xffffffc400e07947 */ /* 0x000fea000383ffff */
.L_x_26:
[----:B------:R-:W-:Y:S02]  /*5120*/  MOV R2, UR6 ;  /* 0x0000000600027c02 */ /* 0x000fe40008000f00 */
[----:B------:R-:W-:Y:S02]  /*5130*/  MOV R3, UR6 ;  /* 0x0000000600037c02 */ /* 0x000fe40008000f00 */
[----:B------:R-:W-:-:S07]  /*5140*/  MOV R0, UR50 ;  /* 0x0000003200007c02 */ /* 0x000fce0008000f00 */
.L_x_72:
[----:B---3--:R3:W4:Y:S02]  /*5150*/  SYNCS.PHASECHK.TRANS64.TRYWAIT P0, [R0+URZ+0x38], R3 ;  /* 0x00003803000075a7 */ /* 0x00872400080011ff */
[----:B----4-:R-:W-:Y:S05]  /*5160*/  @!P0 NANOSLEEP.SYNCS 0x989680 ;  /* 0x009896800000895d */ /* 0x010fea0003900000 */
[----:B------:R-:W4:Y:S02]  /*5170*/  @!P0 SYNCS.PHASECHK.TRANS64 P0, [R0+URZ+0x38], R3 ;  /* 0x00003803000085a7 */ /* 0x000f2400080010ff */
[----:B----4-:R-:W-:Y:S05]  /*5180*/  @!P0 BRA `(.L_x_72) ;  /* 0xfffffffc00f08947 */ /* 0x010fea000383ffff */
[----:B------:R-:W-:Y:S05]  /*5190*/  BRA `(.L_x_25) ;  /* 0xffffffcc00007947 */ /* 0x000fea000383ffff */
.L_x_28:
[----:B------:R-:W-:Y:S02]  /*51a0*/  MOV R2, UR44 ;  /* 0x0000002c00027c02 */ /* 0x000fe40008000f00 */
[----:B------:R-:W-:Y:S02]  /*51b0*/  MOV R3, UR44 ;  /* 0x0000002c00037c02 */ /* 0x000fe40008000f00 */
[----:B------:R-:W-:Y:S07]  /*51c0*/  MOV R0, UR42 ;  /* 0x0000002a00007c02 */ /* 0x000fee0008000f00 */
.L_x_73:
[----:B---3--:R3:W4:Y:S02]  /*51d0*/  SYNCS.PHASECHK.TRANS64.TRYWAIT P1, [R0+URZ], R3 ;  /* 0x00000003000075a7 */ /* 0x00872400080211ff */
[----:B----4-:R-:W-:Y:S05]  /*51e0*/  @!P1 NANOSLEEP.SYNCS 0x989680 ;  /* 0x009896800000995d */ /* 0x010fea0003900000 */
[----:B------:R-:W4:Y:S02]  /*51f0*/  @!P1 SYNCS.PHASECHK.TRANS64 P1, [R0+URZ], R3 ;  /* 0x00000003000095a7 */ /* 0x000f2400080210ff */
[----:B----4-:R-:W-:Y:S05]  /*5200*/  @!P1 BRA `(.L_x_73) ;  /* 0xfffffffc00f09947 */ /* 0x010fea000383ffff */
[----:B------:R-:W-:Y:S05]  /*5210*/  BRA `(.L_x_27) ;  /* 0xffffffcc00ac7947 */ /* 0x000fea000383ffff */
.L_x_30:
[-C--:B------:R-:W-:Y:S02]  /*5220*/  MOV R6, R3.reuse ;  /* 0x0000000300067202 */ /* 0x080fe40000000f00 */
[----:B------:R-:W-:-:S07]  /*5230*/  MOV R7, R3 ;  /* 0x0000000300077202 */ /* 0x000fce0000000f00 */
.L_x_74:
[----:B----4-:R4:W3:Y:S02]  /*5240*/  SYNCS.PHASECHK.TRANS64.TRYWAIT P0, [R2+URZ+0x40], R7 ;  /* 0x00004007020075a7 */ /* 0x0108e400080011ff */
[----:B---3--:R-:W-:Y:S05]  /*5250*/  @!P0 NANOSLEEP.SYNCS 0x989680 ;  /* 0x009896800000895d */ /* 0x008fea0003900000 */
[----:B------:R-:W3:Y:S02]  /*5260*/  @!P0 SYNCS.PHASECHK.TRANS64 P0, [R2+URZ+0x40], R7 ;  /* 0x00004007020085a7 */ /* 0x000ee400080010ff */
[----:B---3--:R-:W-:Y:S05]  /*5270*/  @!P0 BRA `(.L_x_74) ;  /* 0xfffffffc00f08947 */ /* 0x008fea000383ffff */
[----:B------:R-:W-:Y:S05]  /*5280*/  BRA `(.L_x_75) ;  /* 0xffffffd0002c7947 */ /* 0x000fea000383ffff */
.L_x_32:
[----:B----4-:R-:W-:Y:S02]  /*5290*/  MOV R2, UR4 ;  /* 0x0000000400027c02 */ /* 0x010fe40008000f00 */
[----:B------:R-:W-:Y:S02]  /*52a0*/  MOV R3, UR4 ;  /* 0x0000000400037c02 */ /* 0x000fe40008000f00 */
[----:B------:R-:W-:-:S07]  /*52b0*/  MOV R0, UR50 ;  /* 0x0000003200007c02 */ /* 0x000fce0008000f00 */
.L_x_76:
[----:B---3--:R3:W4:Y:S02]  /*52c0*/  SYNCS.PHASECHK.TRANS64.TRYWAIT P0, [R0+URZ+0x38], R3 ;  /* 0x00003803000075a7 */ /* 0x00872400080011ff */
[----:B----4-:R-:W-:Y:S05]  /*52d0*/  @!P0 NANOSLEEP.SYNCS 0x989680 ;  /* 0x009896800000895d */ /* 0x010fea0003900000 */
[----:B------:R-:W4:Y:S02]  /*52e0*/  @!P0 SYNCS.PHASECHK.TRANS64 P0, [R0+URZ+0x38], R3 ;  /* 0x00003803000085a7 */ /* 0x000f2400080010ff */
[----:B----4-:R-:W-:Y:S05]  /*52f0*/  @!P0 BRA `(.L_x_76) ;  /* 0xfffffffc00f08947 */ /* 0x010fea000383ffff */
[----:B------:R-:W-:Y:S05]  /*5300*/  BRA `(.L_x_22) ;  /* 0xffffffd000647947 */ /* 0x000fea000383ffff */
.L_x_38:
[----:B-1----:R1:W3:Y:S02]  /*5310*/  SYNCS.PHASECHK.TRANS64.TRYWAIT P0, [R3+URZ+0x40], RZ ;  /* 0x000040ff030075a7 */ /* 0x0022e400080011ff */
[----:B---3--:R-:W-:Y:S05]  /*5320*/  @!P0 NANOSLEEP.SYNCS 0x989680 ;  /* 0x009896800000895d */ /* 0x008fea0003900000 */
[----:B------:R-:W3:Y:S02]  /*5330*/  @!P0 SYNCS.PHASECHK.TRANS64 P0, [R3+URZ+0x40], RZ ;  /* 0x000040ff030085a7 */ /* 0x000ee400080010ff */
[----:B---3--:R-:W-:Y:S05]  /*5340*/  @!P0 BRA `(.L_x_38) ;  /* 0xfffffffc00f08947 */ /* 0x008fea000383ffff */
[----:B------:R-:W-:Y:S05]  /*5350*/  BRA `(.L_x_77) ;  /* 0xffffffd400347947 */ /* 0x000fea000383ffff */
.L_x_40:
[-C--:B------:R-:W-:Y:S02]  /*5360*/  MOV R6, R4.reuse ;  /* 0x0000000400067202 */ /* 0x080fe40000000f00 */
[----:B------:R-:W-:-:S07]  /*5370*/  MOV R7, R4 ;  /* 0x0000000400077202 */ /* 0x000fce0000000f00 */
.L_x_78:
[----:B-1----:R1:W2:Y:S02]  /*5380*/  SYNCS.PHASECHK.TRANS64.TRYWAIT P0, [R3+URZ+0x30], R7 ;  /* 0x00003007030075a7 */ /* 0x0022a400080011ff */
[----:B--2---:R-:W-:Y:S05]  /*5390*/  @!P0 NANOSLEEP.SYNCS 0x989680 ;  /* 0x009896800000895d */ /* 0x004fea0003900000 */
[----:B------:R-:W2:Y:S02]  /*53a0*/  @!P0 SYNCS.PHASECHK.TRANS64 P0, [R3+URZ+0x30], R7 ;  /* 0x00003007030085a7 */ /* 0x000ea400080010ff */
[----:B--2---:R-:W-:Y:S05]  /*53b0*/  @!P0 BRA `(.L_x_78) ;  /* 0xfffffffc00f08947 */ /* 0x004fea000383ffff */
[----:B------:R-:W-:Y:S05]  /*53c0*/  BRA `(.L_x_79) ;  /* 0xffffffd400907947 */ /* 0x000fea000383ffff */
.L_x_49:
[----:B------:R-:W-:-:S07]  /*53d0*/  MOV R7, R6 ;  /* 0x0000000600077202 */ /* 0x000fce0000000f00 */
.L_x_80:
[----:B-1----:R1:W4:Y:S02]  /*53e0*/  SYNCS.PHASECHK.TRANS64.TRYWAIT P0, [R5+URZ+0x40], R7 ;  /* 0x00004007050075a7 */ /* 0x00232400080011ff */
[----:B----4-:R-:W-:Y:S05]  /*53f0*/  @!P0 NANOSLEEP.SYNCS 0x989680 ;  /* 0x009896800000895d */ /* 0x010fea0003900000 */
[----:B------:R-:W4:Y:S02]  /*5400*/  @!P0 SYNCS.PHASECHK.TRANS64 P0, [R5+URZ+0x40], R7 ;  /* 0x00004007050085a7 */ /* 0x000f2400080010ff */
[----:B----4-:R-:W-:Y:S05]  /*5410*/  @!P0 BRA `(.L_x_80) ;  /* 0xfffffffc00f08947 */ /* 0x010fea000383ffff */
[----:B------:R-:W-:Y:S05]  /*5420*/  BRA `(.L_x_81) ;  /* 0xfffffff4002c7947 */ /* 0x000fea000383ffff */
        .weak           $__internal_0_$__cuda_sm10x_tcgen05_guardrail_trap_col_being_dealloced_not_returned_by_alloc
        .type           $__internal_0_$__cuda_sm10x_tcgen05_guardrail_trap_col_being_dealloced_not_returned_by_alloc,@function
        .size           $__internal_0_$__cuda_sm10x_tcgen05_guardrail_trap_col_being_dealloced_not_returned_by_alloc,($__internal_1_$__cuda_sm10x_tcgen05_guardrail_trap_phase_invalid_during_alloc - $__internal_0_$__cuda_sm10x_tcgen05_guardrail_trap_col_being_dealloced_not_returned_by_alloc)
$__internal_0_$__cuda_sm10x_tcgen05_guardrail_trap_col_being_dealloced_not_returned_by_alloc:
[----:B------:R-:W-:Y:S05]  /*5430*/  BPT.TRAP 0x1 ;  /* 0x000000040000795c */ /* 0x000fea0000300000 */
[----:B------:R-:W-:-:S04]  /*5440*/  HFMA2 R3, -RZ, RZ, 0, 0 ;  /* 0x00000000ff037431 */ /* 0x000fc800000001ff */
[----:B------:R-:W-:Y:S05]  /*5450*/  RET.REL.NODEC R2 `(kernel_cutlass_kernel_cudnngrouped_gemmgrouped_gemm_swiglugrouped_gemm_swiglu_quantBlockScaledContiguousGroupedGemmKernel_object_at__TiledMMA_ThrLayoutVMNK11110000_PermutationMNK____MMAAt_0) ;  /* 0xffffffa802e87950 */ /* 0x000fea0003c3ffff */
        .weak           $__internal_1_$__cuda_sm10x_tcgen05_guardrail_trap_phase_invalid_during_alloc
        .type           $__internal_1_$__cuda_sm10x_tcgen05_guardrail_trap_phase_invalid_during_alloc,@function
        .size           $__internal_1_$__cuda_sm10x_tcgen05_guardrail_trap_phase_invalid_during_alloc,($__internal_2_$__cuda_sm10x_tcgen05_guardrail_trap_unallocated_columns_being_dealloced - $__internal_1_$__cuda_sm10x_tcgen05_guardrail_trap_phase_invalid_during_alloc)
$__internal_1_$__cuda_sm10x_tcgen05_guardrail_trap_phase_invalid_during_alloc:
[----:B------:R-:W-:Y:S05]  /*5460*/  BPT.TRAP 0x1 ;  /* 0x000000040000795c */ /* 0x000fea0000300000 */
[----:B------:R-:W-:-:S04]  /*5470*/  MOV R3, 0x0 ;  /* 0x0000000000037802 */ /* 0x000fc80000000f00 */
[----:B------:R-:W-:Y:S05]  /*5480*/  RET.REL.NODEC R2 `(kernel_cutlass_kernel_cudnngrouped_gemmgrouped_gemm_swiglugrouped_gemm_swiglu_quantBlockScaledContiguousGroupedGemmKernel_object_at__TiledMMA_ThrLayoutVMNK11110000_PermutationMNK____MMAAt_0) ;  /* 0xffffffa802dc7950 */ /* 0x000fea0003c3ffff */
        .weak           $__internal_2_$__cuda_sm10x_tcgen05_guardrail_trap_unallocated_columns_being_dealloced
        .type           $__internal_2_$__cuda_sm10x_tcgen05_guardrail_trap_unallocated_columns_being_dealloced,@function
        .size           $__internal_2_$__cuda_sm10x_tcgen05_guardrail_trap_unallocated_columns_being_dealloced,(.L_x_85 - $__internal_2_$__cuda_sm10x_tcgen05_guardrail_trap_unallocated_columns_being_dealloced)
$__internal_2_$__cuda_sm10x_tcgen05_guardrail_trap_unallocated_columns_being_dealloced:
[----:B------:R-:W-:Y:S05]  /*5490*/  BPT.TRAP 0x1 ;  /* 0x000000040000795c */ /* 0x000fea0000300000 */
[----:B------:R-:W-:-:S04]  /*54a0*/  HFMA2 R3, -RZ, RZ, 0, 0 ;  /* 0x00000000ff037431 */ /* 0x000fc800000001ff */
[----:B------:R-:W-:Y:S05]  /*54b0*/  RET.REL.NODEC R2 `(kernel_cutlass_kernel_cudnngrouped_gemmgrouped_gemm_swiglugrouped_gemm_swiglu_quantBlockScaledContiguousGroupedGemmKernel_object_at__TiledMMA_ThrLayoutVMNK11110000_PermutationMNK____MMAAt_0) ;  /* 0xffffffa802d07950 */ /* 0x000fea0003c3ffff */
.L_x_82:
[----:B------:R-:W-:-:S00]  /*54c0*/  BRA `(.L_x_82) ;  /* 0xfffffffc00fc7947 */ /* 0x000fc0000383ffff */
[----:B------:R-:W-:-:S00]  /*54d0*/  NOP ;  /* 0x0000000000007918 */ /* 0x000fc00000000000 */
        /* <DEDUP_REMOVED lines=10> */
.L_x_85:


//--------------------- .nv.shared.kernel_cutlass_kernel_cudnngrouped_gemmgrouped_gemm_swiglugrouped_gemm_swiglu_quantBlockScaledContiguousGroupedGemmKernel_object_at__TiledMMA_ThrLayoutVMNK11110000_PermutationMNK____MMAAt_0 --------------------------
	.section	.nv.shared.kernel_cutlass_kernel_cudnngrouped_gemmgrouped_gemm_swiglugrouped_gemm_swiglu_quantBlockScaledContiguousGroupedGemmKernel_object_at__TiledMMA_ThrLayoutVMNK11110000_PermutationMNK____MMAAt_0,"aw",@nobits
	.sectionflags	@""
	.align	1024
	.zero		1024


//--------------------- .nv.shared.reserved.0     --------------------------
	.section	.nv.shared.reserved.0,"aw",@nobits
	.align	8
	.weak		__nv_reservedSMEM_offset_0_alias
	.size		__nv_reservedSMEM_offset_0_alias, 0, 64
	.other		__nv_reservedSMEM_offset_0_alias,@"STO_CUDA_RESERVED_SHARED STV_DEFAULT"
__nv_reservedSMEM_offset_0_alias:
	.zero		0
.nv.shared.reserved.0:
	.zero		64
	.weak		__nv_reservedSMEM_allocation_phase
	.type		__nv_reservedSMEM_allocation_phase,@object
	.size		__nv_reservedSMEM_allocation_phase,(.L_0 - __nv_reservedSMEM_allocation_phase)
__nv_reservedSMEM_allocation_phase:
	.zero		1
.L_0:
	.zero		7
	.weak		__nv_reservedSMEM_devtool_atexit_pc
	.type		__nv_reservedSMEM_devtool_atexit_pc,@object
	.size		__nv_reservedSMEM_devtool_atexit_pc,(__nv_reservedSMEM_allocation_mask - __nv_reservedSMEM_devtool_atexit_pc)
__nv_reservedSMEM_devtool_atexit_pc:
	.zero		8
	.weak		__nv_reservedSMEM_allocation_mask
	.type		__nv_reservedSMEM_allocation_mask,@object
	.size		__nv_reservedSMEM_allocation_mask,(.L_2 - __nv_reservedSMEM_allocation_mask)
__nv_reservedSMEM_allocation_mask:
	.zero		4
.L_2:


//--------------------- .nv.constant0.kernel_cutlass_kernel_cudnngrouped_gemmgrouped_gemm_swiglugrouped_gemm_swiglu_quantBlockScaledContiguousGroupedGemmKernel_object_at__TiledMMA_ThrLayoutVMNK11110000_PermutationMNK____MMAAt_0 --------------------------
	.section	.nv.constant0.kernel_cutlass_kernel_cudnngrouped_gemmgrouped_gemm_swiglugrouped_gemm_swiglu_quantBlockScaledContiguousGroupedGemmKernel_object_at__TiledMMA_ThrLayoutVMNK11110000_PermutationMNK____MMAAt_0,"a",@progbits
	.sectionflags	@""
	.align	4
.nv.constant0.kernel_cutlass_kernel_cudnngrouped_gemmgrouped_gemm_swiglugrouped_gemm_swiglu_quantBlockScaledContiguousGroupedGemmKernel_object_at__TiledMMA_ThrLayoutVMNK11110000_PermutationMNK____MMAAt_0:
	.zero		1924


//--------------------- SYMBOLS --------------------------

	.type		.nv.reservedSmem.offset0,@object
	.size		.nv.reservedSmem.offset0,0x4
	.type		.nv.reservedSmem.cap,@object
	.size		.nv.reservedSmem.cap,0x4
